	.target	sm_90a

	.elftype	@"ET_EXEC"


//--------------------- .note.nv.tkinfo           --------------------------
	.section	.note.nv.tkinfo,"",@"SHT_NOTE"
	.sectionflags	@"SHF_NOTE_NV_TKINFO"
	.tkinfo
        /*0018*/ 	.word	0x00000002
        /*0030*/ 	.string	""
        /*0030*/ 	.string	"ptxas"
        /*0030*/ 	.string	"Cuda compilation tools, release 13.0, V13.0.88"
        /*0030*/ 	.string	"Build cuda_13.0.r13.0/compiler.36424714_0"
        /*0030*/ 	.string	"-arch sm_90a -m 64 "



//--------------------- .note.nv.cuinfo           --------------------------
	.section	.note.nv.cuinfo,"",@"SHT_NOTE"
	.sectionflags	@"SHF_NOTE_NV_CUINFO"
        /*0018*/ 	.short	0x0002
        /*001a*/ 	.short	0x005a
        /*001c*/ 	.short	0x0082
	.zero		2


//--------------------- .nv.info                  --------------------------
	.section	.nv.info,"",@"SHT_CUDA_INFO"
	.align	4


	//----- nvinfo : EIATTR_REGCOUNT
	.align		4
        /*0000*/ 	.byte	0x04, 0x2f
        /*0002*/ 	.short	(.L_15 - .L_14)
	.align		4
.L_14:
        /*0004*/ 	.word	index@(_ZN7cutlass13device_kernelINS_4gemm6kernel13GemmUniversalIN4cute5tupleIJiiiiEEENS1_10collective13CollectiveMmaINS1_34MainloopSm90TmaGmmaWarpSpecializedILi3ENS5_IJNS4_1CILi2EEESB_NSA_ILi1EEEEEENS1_35KernelTmaWarpSpecializedCooperativeEEENS5_IJNSA_ILi256EEENSA_ILi64EEESH_EEEaNS5_IJlSC_lEEEaSJ_NS4_8TiledMMAINS4_8MMA_AtomIJNS4_4SM904GMMA26MMA_64x64x32_S32S8S8_SS_TNEEEENS4_6LayoutINS5_IJSB_SC_SC_EEENS5_IJSC_NSA_ILi0EEESS_EEEEENS5_IJNS4_10UnderscoreESV_SV_EEEEENS4_23SM90_TMA_LOAD_MULTICASTENS4_14ComposedLayoutINS4_7SwizzleILi2ELi4ELi3EEENS4_18smem_ptr_flag_bitsILi8EEENSQ_INS5_IJNSA_ILi8EEESH_EEENS5_IJSH_SC_EEEEEEEvNS4_8identityESY_S18_vS19_EENS_8epilogue10collective6detail29Sm90TmaWarpSpecializedAdapterINS1C_15DefaultEpilogueIaSJ_SJ_NS1B_6thread17LinearCombinationIaLi1EiiLNS1G_9ScaleType4KindE0ELNS_15FloatRoundStyleE2EaEENS1_15EpilogueDefaultEEEEEvvEEEEvNT_6ParamsE)
        /*0008*/ 	.word	0x000000a8


	//----- nvinfo : EIATTR_FRAME_SIZE
	.align		4
.L_15:
        /*000c*/ 	.byte	0x04, 0x11
        /*000e*/ 	.short	(.L_17 - .L_16)
	.align		4
.L_16:
        /*0010*/ 	.word	index@(_ZN7cutlass13device_kernelINS_4gemm6kernel13GemmUniversalIN4cute5tupleIJiiiiEEENS1_10collective13CollectiveMmaINS1_34MainloopSm90TmaGmmaWarpSpecializedILi3ENS5_IJNS4_1CILi2EEESB_NSA_ILi1EEEEEENS1_35KernelTmaWarpSpecializedCooperativeEEENS5_IJNSA_ILi256EEENSA_ILi64EEESH_EEEaNS5_IJlSC_lEEEaSJ_NS4_8TiledMMAINS4_8MMA_AtomIJNS4_4SM904GMMA26MMA_64x64x32_S32S8S8_SS_TNEEEENS4_6LayoutINS5_IJSB_SC_SC_EEENS5_IJSC_NSA_ILi0EEESS_EEEEENS5_IJNS4_10UnderscoreESV_SV_EEEEENS4_23SM90_TMA_LOAD_MULTICASTENS4_14ComposedLayoutINS4_7SwizzleILi2ELi4ELi3EEENS4_18smem_ptr_flag_bitsILi8EEENSQ_INS5_IJNSA_ILi8EEESH_EEENS5_IJSH_SC_EEEEEEEvNS4_8identityESY_S18_vS19_EENS_8epilogue10collective6detail29Sm90TmaWarpSpecializedAdapterINS1C_15DefaultEpilogueIaSJ_SJ_NS1B_6thread17LinearCombinationIaLi1EiiLNS1G_9ScaleType4KindE0ELNS_15FloatRoundStyleE2EaEENS1_15EpilogueDefaultEEEEEvvEEEEvNT_6ParamsE)
        /*0014*/ 	.word	0x00000000


	//----- nvinfo : EIATTR_MIN_STACK_SIZE
	.align		4
.L_17:
        /*0018*/ 	.byte	0x04, 0x12
        /*001a*/ 	.short	(.L_19 - .L_18)
	.align		4
.L_18:
        /*001c*/ 	.word	index@(_ZN7cutlass13device_kernelINS_4gemm6kernel13GemmUniversalIN4cute5tupleIJiiiiEEENS1_10collective13CollectiveMmaINS1_34MainloopSm90TmaGmmaWarpSpecializedILi3ENS5_IJNS4_1CILi2EEESB_NSA_ILi1EEEEEENS1_35KernelTmaWarpSpecializedCooperativeEEENS5_IJNSA_ILi256EEENSA_ILi64EEESH_EEEaNS5_IJlSC_lEEEaSJ_NS4_8TiledMMAINS4_8MMA_AtomIJNS4_4SM904GMMA26MMA_64x64x32_S32S8S8_SS_TNEEEENS4_6LayoutINS5_IJSB_SC_SC_EEENS5_IJSC_NSA_ILi0EEESS_EEEEENS5_IJNS4_10UnderscoreESV_SV_EEEEENS4_23SM90_TMA_LOAD_MULTICASTENS4_14ComposedLayoutINS4_7SwizzleILi2ELi4ELi3EEENS4_18smem_ptr_flag_bitsILi8EEENSQ_INS5_IJNSA_ILi8EEESH_EEENS5_IJSH_SC_EEEEEEEvNS4_8identityESY_S18_vS19_EENS_8epilogue10collective6detail29Sm90TmaWarpSpecializedAdapterINS1C_15DefaultEpilogueIaSJ_SJ_NS1B_6thread17LinearCombinationIaLi1EiiLNS1G_9ScaleType4KindE0ELNS_15FloatRoundStyleE2EaEENS1_15EpilogueDefaultEEEEEvvEEEEvNT_6ParamsE)
        /*0020*/ 	.word	0x00000000
.L_19:


//--------------------- .nv.compat                --------------------------
	.section	.nv.compat,"",@"SHT_CUDA_COMPAT_INFO"
	.align	4
        /*0000*/ 	.byte	0x02, 0x09, 0x01, 0x00, 0x02, 0x02, 0x04, 0x00, 0x02, 0x05, 0x05, 0x00, 0x03, 0x07, 0x01, 0x01
        /*0010*/ 	.byte	0x02, 0x03, 0x01, 0x00, 0x02, 0x06, 0x01, 0x00, 0x04, 0x0b, 0x08, 0x00, 0x00, 0x00, 0x00, 0x00
        /*0020*/ 	.byte	0x00, 0x00, 0x00, 0x00


//--------------------- .nv.info._ZN7cutlass13device_kernelINS_4gemm6kernel13GemmUniversalIN4cute5tupleIJiiiiEEENS1_10collective13CollectiveMmaINS1_34MainloopSm90TmaGmmaWarpSpecializedILi3ENS5_IJNS4_1CILi2EEESB_NSA_ILi1EEEEEENS1_35KernelTmaWarpSpecializedCooperativeEEENS5_IJNSA_ILi256EEENSA_ILi64EEESH_EEEaNS5_IJlSC_lEEEaSJ_NS4_8TiledMMAINS4_8MMA_AtomIJNS4_4SM904GMMA26MMA_64x64x32_S32S8S8_SS_TNEEEENS4_6LayoutINS5_IJSB_SC_SC_EEENS5_IJSC_NSA_ILi0EEESS_EEEEENS5_IJNS4_10UnderscoreESV_SV_EEEEENS4_23SM90_TMA_LOAD_MULTICASTENS4_14ComposedLayoutINS4_7SwizzleILi2ELi4ELi3EEENS4_18smem_ptr_flag_bitsILi8EEENSQ_INS5_IJNSA_ILi8EEESH_EEENS5_IJSH_SC_EEEEEEEvNS4_8identityESY_S18_vS19_EENS_8epilogue10collective6detail29Sm90TmaWarpSpecializedAdapterINS1C_15DefaultEpilogueIaSJ_SJ_NS1B_6thread17LinearCombinationIaLi1EiiLNS1G_9ScaleType4KindE0ELNS_15FloatRoundStyleE2EaEENS1_15EpilogueDefaultEEEEEvvEEEEvNT_6ParamsE --------------------------
	.section	.nv.info._ZN7cutlass13device_kernelINS_4gemm6kernel13GemmUniversalIN4cute5tupleIJiiiiEEENS1_10collective13CollectiveMmaINS1_34MainloopSm90TmaGmmaWarpSpecializedILi3ENS5_IJNS4_1CILi2EEESB_NSA_ILi1EEEEEENS1_35KernelTmaWarpSpecializedCooperativeEEENS5_IJNSA_ILi256EEENSA_ILi64EEESH_EEEaNS5_IJlSC_lEEEaSJ_NS4_8TiledMMAINS4_8MMA_AtomIJNS4_4SM904GMMA26MMA_64x64x32_S32S8S8_SS_TNEEEENS4_6LayoutINS5_IJSB_SC_SC_EEENS5_IJSC_NSA_ILi0EEESS_EEEEENS5_IJNS4_10UnderscoreESV_SV_EEEEENS4_23SM90_TMA_LOAD_MULTICASTENS4_14ComposedLayoutINS4_7SwizzleILi2ELi4ELi3EEENS4_18smem_ptr_flag_bitsILi8EEENSQ_INS5_IJNSA_ILi8EEESH_EEENS5_IJSH_SC_EEEEEEEvNS4_8identityESY_S18_vS19_EENS_8epilogue10collective6detail29Sm90TmaWarpSpecializedAdapterINS1C_15DefaultEpilogueIaSJ_SJ_NS1B_6thread17LinearCombinationIaLi1EiiLNS1G_9ScaleType4KindE0ELNS_15FloatRoundStyleE2EaEENS1_15EpilogueDefaultEEEEEvvEEEEvNT_6ParamsE,"",@"SHT_CUDA_INFO"
	.sectionflags	@""
	.align	4


	//----- nvinfo : EIATTR_CUDA_API_VERSION
	.align		4
        /*0000*/ 	.byte	0x04, 0x37
        /*0002*/ 	.short	(.L_21 - .L_20)
.L_20:
        /*0004*/ 	.word	0x00000082


	//----- nvinfo : EIATTR_KPARAM_INFO
	.align		4
.L_21:
        /*0008*/ 	.byte	0x04, 0x17
        /*000a*/ 	.short	(.L_23 - .L_22)
.L_22:
        /*000c*/ 	.word	0x00000000
        /*0010*/ 	.short	0x0000
        /*0012*/ 	.short	0x0070
        /*0014*/ 	.byte	0x00, 0xf0, 0x01, 0x10


	//----- nvinfo : EIATTR_SPARSE_MMA_MASK
	.align		4
.L_23:
        /*0018*/ 	.byte	0x03, 0x50
        /*001a*/ 	.short	0x0000


	//----- nvinfo : EIATTR_MAXREG_COUNT
	.align		4
        /*001c*/ 	.byte	0x03, 0x1b
        /*001e*/ 	.short	0x00a8


	//----- nvinfo : EIATTR_NUM_BARRIERS
	.align		4
        /*0020*/ 	.byte	0x02, 0x4c
        /*0022*/ 	.byte	0x01
	.zero		1


	//----- nvinfo : EIATTR_EXTERNS
	.align		4
        /*0024*/ 	.byte	0x04, 0x0f
        /*0026*/ 	.short	(.L_25 - .L_24)


	//   ....[0]....
	.align		4
.L_24:
        /*0028*/ 	.word	index@(__assertfail)


	//----- nvinfo : EIATTR_MERCURY_ISA_VERSION
	.align		4
.L_25:
        /*002c*/ 	.byte	0x03, 0x5f
        /*002e*/ 	.short	0x0101


	//----- nvinfo : EIATTR_INT_WARP_WIDE_INSTR_OFFSETS
	.align		4
        /*0030*/ 	.byte	0x04, 0x31
        /*0032*/ 	.short	(.L_27 - .L_26)


	//   ....[0]....
.L_26:
        /*0034*/ 	.word	0x00000430


	//   ....[1]....
        /*0038*/ 	.word	0x000005a0


	//   ....[2]....
        /*003c*/ 	.word	0x00000660


	//   ....[3]....
        /*0040*/ 	.word	0x00001e60


	//----- nvinfo : EIATTR_COOP_GROUP_MASK_REGIDS
	.align		4
.L_27:
        /*0044*/ 	.byte	0x04, 0x29
        /*0046*/ 	.short	(.L_29 - .L_28)


	//   ....[0]....
.L_28:
        /*0048*/ 	.word	0xffffffff


	//   ....[1]....
        /*004c*/ 	.word	0xffffffff


	//   ....[2]....
        /*0050*/ 	.word	0xffffffff


	//   ....[3]....
        /*0054*/ 	.word	0xffffffff


	//   ....[4]....
        /*0058*/ 	.word	0xffffffff


	//   ....[5]....
        /*005c*/ 	.word	0xffffffff


	//----- nvinfo : EIATTR_COOP_GROUP_INSTR_OFFSETS
	.align		4
.L_29:
        /*0060*/ 	.byte	0x04, 0x28
        /*0062*/ 	.short	(.L_31 - .L_30)


	//   ....[0]....
.L_30:
        /*0064*/ 	.word	0x00000060


	//   ....[1]....
        /*0068*/ 	.word	0x00000070


	//   ....[2]....
        /*006c*/ 	.word	0x00000130


	//   ....[3]....
        /*0070*/ 	.word	0x000002b0


	//   ....[4]....
        /*0074*/ 	.word	0x000007e0


	//   ....[5]....
        /*0078*/ 	.word	0x00001410


	//----- nvinfo : EIATTR_REG_RECONFIG
	.align		4
.L_31:
        /*007c*/ 	.byte	0x01, 0x54
	.zero		2


	//----- nvinfo : EIATTR_SYSCALL_OFFSETS
	.align		4
        /*0080*/ 	.byte	0x04, 0x46
        /*0082*/ 	.short	(.L_33 - .L_32)


	//   ....[0]....
.L_32:
        /*0084*/ 	.word	0x00001600


	//----- nvinfo : EIATTR_MBARRIER_INSTR_OFFSETS
	.align		4
.L_33:
        /*0088*/ 	.byte	0x04, 0x39
        /*008a*/ 	.short	(.L_35 - .L_34)


	//   ....[0]....
.L_34:
        /*008c*/ 	.word	0x00000230
        /*0090*/ 	.word	0x000000ff
        /*0094*/ 	.word	0x00000000
        /*0098*/ 	.short	0x0100
        /*009a*/ 	.byte	0x08
	.zero		1


	//   ....[1]....
        /*009c*/ 	.word	0x00000240
        /*00a0*/ 	.word	0x000000ff
        /*00a4*/ 	.word	0x00000018
        /*00a8*/ 	.short	0x0100
        /*00aa*/ 	.byte	0x08
	.zero		1


	//   ....[2]....
        /*00ac*/ 	.word	0x00000250
        /*00b0*/ 	.word	0x000000ff
        /*00b4*/ 	.word	0x00000008
        /*00b8*/ 	.short	0x0100
        /*00ba*/ 	.byte	0x08
	.zero		1


	//   ....[3]....
        /*00bc*/ 	.word	0x00000260
        /*00c0*/ 	.word	0x000000ff
        /*00c4*/ 	.word	0x00000020
        /*00c8*/ 	.short	0x0100
        /*00ca*/ 	.byte	0x08
	.zero		1


	//   ....[4]....
        /*00cc*/ 	.word	0x00000270
        /*00d0*/ 	.word	0x000000ff
        /*00d4*/ 	.word	0x00000010
        /*00d8*/ 	.short	0x0100
        /*00da*/ 	.byte	0x08
	.zero		1


	//   ....[5]....
        /*00dc*/ 	.word	0x00000280
        /*00e0*/ 	.word	0x000000ff
        /*00e4*/ 	.word	0x00000028
        /*00e8*/ 	.short	0x0100
        /*00ea*/ 	.byte	0x08
	.zero		1


	//   ....[6]....
        /*00ec*/ 	.word	0x000006f0
        /*00f0*/ 	.word	0x000000ff
        /*00f4*/ 	.word	0x00000040
        /*00f8*/ 	.short	0x0100
        /*00fa*/ 	.byte	0x06
	.zero		1


	//   ....[7]....
        /*00fc*/ 	.word	0x00000780
        /*0100*/ 	.word	0x000000ff
        /*0104*/ 	.word	0x00000048
        /*0108*/ 	.short	0x0100
        /*010a*/ 	.byte	0x06
	.zero		1


	//   ....[8]....
        /*010c*/ 	.word	0x000016d0
        /*0110*/ 	.word	0x00000003
        /*0114*/ 	.word	0x00000000
        /*0118*/ 	.short	0x010a
        /*011a*/ 	.byte	0x3f
	.zero		1


	//   ....[9]....
        /*011c*/ 	.word	0x00001730
        /*0120*/ 	.word	0x00000003
        /*0124*/ 	.word	0x00000000
        /*0128*/ 	.short	0x010a
        /*012a*/ 	.byte	0x3f
	.zero		1


	//   ....[10]....
        /*012c*/ 	.word	0x00001a90
        /*0130*/ 	.word	0x00000005
        /*0134*/ 	.word	0x00000000
        /*0138*/ 	.short	0x010a
        /*013a*/ 	.byte	0x3f
	.zero		1


	//   ....[11]....
        /*013c*/ 	.word	0x00001ad0
        /*0140*/ 	.word	0x00000005
        /*0144*/ 	.word	0x00000000
        /*0148*/ 	.short	0x010a
        /*014a*/ 	.byte	0x3f
	.zero		1


	//   ....[12]....
        /*014c*/ 	.word	0x00001d10
        /*0150*/ 	.word	0x00000004
        /*0154*/ 	.word	0x00000000
        /*0158*/ 	.short	0x0101
        /*015a*/ 	.byte	0x3f
	.zero		1


	//   ....[13]....
        /*015c*/ 	.word	0x00001f00
        /*0160*/ 	.word	0x00000000
        /*0164*/ 	.word	0x00000000
        /*0168*/ 	.short	0x0101
        /*016a*/ 	.byte	0x3f
	.zero		1


	//   ....[14]....
        /*016c*/ 	.word	0x00006450
        /*0170*/ 	.word	0x00000016
        /*0174*/ 	.word	0x00000018
        /*0178*/ 	.short	0x010a
        /*017a*/ 	.byte	0x3f
	.zero		1


	//   ....[15]....
        /*017c*/ 	.word	0x000067e0
        /*0180*/ 	.word	0x00000006
        /*0184*/ 	.word	0x00000048
        /*0188*/ 	.short	0x0101
        /*018a*/ 	.byte	0x3f
	.zero		1


	//   ....[16]....
        /*018c*/ 	.word	0x00006f10
        /*0190*/ 	.word	0x00000007
        /*0194*/ 	.word	0x00000000
        /*0198*/ 	.short	0x010a
        /*019a*/ 	.byte	0x3f
	.zero		1


	//   ....[17]....
        /*019c*/ 	.word	0x00006f90
        /*01a0*/ 	.word	0x00000006
        /*01a4*/ 	.word	0x00000000
        /*01a8*/ 	.short	0x010a
        /*01aa*/ 	.byte	0x3f
	.zero		1


	//   ....[18]....
        /*01ac*/ 	.word	0x00007020
        /*01b0*/ 	.word	0x00000003
        /*01b4*/ 	.word	0x00000000
        /*01b8*/ 	.short	0x010a
        /*01ba*/ 	.byte	0x3f
	.zero		1


	//   ....[19]....
        /*01bc*/ 	.word	0x00007080
        /*01c0*/ 	.word	0x00000003
        /*01c4*/ 	.word	0x00000000
        /*01c8*/ 	.short	0x010a
        /*01ca*/ 	.byte	0x3f
	.zero		1


	//   ....[20]....
        /*01cc*/ 	.word	0x000070d0
        /*01d0*/ 	.word	0x00000005
        /*01d4*/ 	.word	0x00000000
        /*01d8*/ 	.short	0x010a
        /*01da*/ 	.byte	0x3f
	.zero		1


	//   ....[21]....
        /*01dc*/ 	.word	0x000071a0
        /*01e0*/ 	.word	0x00000016
        /*01e4*/ 	.word	0x00000018
        /*01e8*/ 	.short	0x010a
        /*01ea*/ 	.byte	0x3f
	.zero		1


	//   ....[22]....
        /*01ec*/ 	.word	0x00007270
        /*01f0*/ 	.word	0x00000007
        /*01f4*/ 	.word	0x00000000
        /*01f8*/ 	.short	0x010a
        /*01fa*/ 	.byte	0x3f
	.zero		1


	//   ....[23]....
        /*01fc*/ 	.word	0x000072c0
        /*0200*/ 	.word	0x00000006
        /*0204*/ 	.word	0x00000000
        /*0208*/ 	.short	0x010a
        /*020a*/ 	.byte	0x3f
	.zero		1


	//----- nvinfo : EIATTR_NUM_MBARRIERS
	.align		4
.L_35:
        /*020c*/ 	.byte	0x03, 0x38
        /*020e*/ 	.short	0x0008


	//----- nvinfo : EIATTR_EXIT_INSTR_OFFSETS
	.align		4
        /*0210*/ 	.byte	0x04, 0x1c
        /*0212*/ 	.short	(.L_37 - .L_36)


	//   ....[0]....
.L_36:
        /*0214*/ 	.word	0x000009b0


	//   ....[1]....
        /*0218*/ 	.word	0x000011d0


	//   ....[2]....
        /*021c*/ 	.word	0x00005ae0


	//   ....[3]....
        /*0220*/ 	.word	0x00006040


	//   ....[4]....
        /*0224*/ 	.word	0x00007070


	//----- nvinfo : EIATTR_MAX_THREADS
	.align		4
.L_37:
        /*0228*/ 	.byte	0x04, 0x05
        /*022a*/ 	.short	(.L_39 - .L_38)
.L_38:
        /*022c*/ 	.word	0x00000180
        /*0230*/ 	.word	0x00000001
        /*0234*/ 	.word	0x00000001


	//----- nvinfo : EIATTR_CRS_STACK_SIZE
	.align		4
.L_39:
        /*0238*/ 	.byte	0x04, 0x1e
        /*023a*/ 	.short	(.L_41 - .L_40)
.L_40:
        /*023c*/ 	.word	0x00000000


	//----- nvinfo : EIATTR_CBANK_PARAM_SIZE
	.align		4
.L_41:
        /*0240*/ 	.byte	0x03, 0x19
        /*0242*/ 	.short	0x0470


	//----- nvinfo : EIATTR_PARAM_CBANK
	.align		4
        /*0244*/ 	.byte	0x04, 0x0a
        /*0246*/ 	.short	(.L_43 - .L_42)
	.align		4
.L_42:
        /*0248*/ 	.word	index@(.nv.constant0._ZN7cutlass13device_kernelINS_4gemm6kernel13GemmUniversalIN4cute5tupleIJiiiiEEENS1_10collective13CollectiveMmaINS1_34MainloopSm90TmaGmmaWarpSpecializedILi3ENS5_IJNS4_1CILi2EEESB_NSA_ILi1EEEEEENS1_35KernelTmaWarpSpecializedCooperativeEEENS5_IJNSA_ILi256EEENSA_ILi64EEESH_EEEaNS5_IJlSC_lEEEaSJ_NS4_8TiledMMAINS4_8MMA_AtomIJNS4_4SM904GMMA26MMA_64x64x32_S32S8S8_SS_TNEEEENS4_6LayoutINS5_IJSB_SC_SC_EEENS5_IJSC_NSA_ILi0EEESS_EEEEENS5_IJNS4_10UnderscoreESV_SV_EEEEENS4_23SM90_TMA_LOAD_MULTICASTENS4_14ComposedLayoutINS4_7SwizzleILi2ELi4ELi3EEENS4_18smem_ptr_flag_bitsILi8EEENSQ_INS5_IJNSA_ILi8EEESH_EEENS5_IJSH_SC_EEEEEEEvNS4_8identityESY_S18_vS19_EENS_8epilogue10collective6detail29Sm90TmaWarpSpecializedAdapterINS1C_15DefaultEpilogueIaSJ_SJ_NS1B_6thread17LinearCombinationIaLi1EiiLNS1G_9ScaleType4KindE0ELNS_15FloatRoundStyleE2EaEENS1_15EpilogueDefaultEEEEEvvEEEEvNT_6ParamsE)
        /*024c*/ 	.short	0x0210
        /*024e*/ 	.short	0x0470


	//----- nvinfo : EIATTR_SW_WAR
	.align		4
.L_43:
        /*0250*/ 	.byte	0x04, 0x36
        /*0252*/ 	.short	(.L_45 - .L_44)
.L_44:
        /*0254*/ 	.word	0x00000008
.L_45:


//--------------------- .nv.callgraph             --------------------------
	.section	.nv.callgraph,"",@"SHT_CUDA_CALLGRAPH"
	.align	4
	.sectionentsize	8
	.align		4
        /*0000*/ 	.word	0x00000000
	.align		4
        /*0004*/ 	.word	0xffffffff
	.align		4
        /*0008*/ 	.word	index@(_ZN7cutlass13device_kernelINS_4gemm6kernel13GemmUniversalIN4cute5tupleIJiiiiEEENS1_10collective13CollectiveMmaINS1_34MainloopSm90TmaGmmaWarpSpecializedILi3ENS5_IJNS4_1CILi2EEESB_NSA_ILi1EEEEEENS1_35KernelTmaWarpSpecializedCooperativeEEENS5_IJNSA_ILi256EEENSA_ILi64EEESH_EEEaNS5_IJlSC_lEEEaSJ_NS4_8TiledMMAINS4_8MMA_AtomIJNS4_4SM904GMMA26MMA_64x64x32_S32S8S8_SS_TNEEEENS4_6LayoutINS5_IJSB_SC_SC_EEENS5_IJSC_NSA_ILi0EEESS_EEEEENS5_IJNS4_10UnderscoreESV_SV_EEEEENS4_23SM90_TMA_LOAD_MULTICASTENS4_14ComposedLayoutINS4_7SwizzleILi2ELi4ELi3EEENS4_18smem_ptr_flag_bitsILi8EEENSQ_INS5_IJNSA_ILi8EEESH_EEENS5_IJSH_SC_EEEEEEEvNS4_8identityESY_S18_vS19_EENS_8epilogue10collective6detail29Sm90TmaWarpSpecializedAdapterINS1C_15DefaultEpilogueIaSJ_SJ_NS1B_6thread17LinearCombinationIaLi1EiiLNS1G_9ScaleType4KindE0ELNS_15FloatRoundStyleE2EaEENS1_15EpilogueDefaultEEEEEvvEEEEvNT_6ParamsE)
	.align		4
        /*000c*/ 	.word	index@(__assertfail)
	.align		4
        /*0010*/ 	.word	0x00000000
	.align		4
        /*0014*/ 	.word	0xfffffffe
	.align		4
        /*0018*/ 	.word	0x00000000
	.align		4
        /*001c*/ 	.word	0xfffffffd
	.align		4
        /*0020*/ 	.word	0x00000000
	.align		4
        /*0024*/ 	.word	0xfffffffc


//--------------------- .nv.constant4             --------------------------
	.section	.nv.constant4,"a",@progbits
	.align	8
	.align		8
.nv.constant4:
        /*0000*/ 	.dword	__assertfail
	.align		8
        /*0008*/ 	.dword	__unnamed_1
	.align		8
        /*0010*/ 	.dword	_ZN39_INTERNAL_5e922017_4_k_cu_fac648d4_52644cuda3std3__45__cpo5beginE
	.align		8
        /*0018*/ 	.dword	_ZN39_INTERNAL_5e922017_4_k_cu_fac648d4_52644cuda3std3__45__cpo3endE
	.align		8
        /*0020*/ 	.dword	_ZN39_INTERNAL_5e922017_4_k_cu_fac648d4_52644cuda3std3__45__cpo6cbeginE
	.align		8
        /*0028*/ 	.dword	_ZN39_INTERNAL_5e922017_4_k_cu_fac648d4_52644cuda3std3__45__cpo4cendE
	.align		8
        /*0030*/ 	.dword	_ZN39_INTERNAL_5e922017_4_k_cu_fac648d4_52644cuda3std3__441_GLOBAL__N__5e922017_4_k_cu_fac648d4_52646ignoreE
	.align		8
        /*0038*/ 	.dword	_ZN39_INTERNAL_5e922017_4_k_cu_fac648d4_52644cuda3std3__419piecewise_constructE
	.align		8
        /*0040*/ 	.dword	_ZN39_INTERNAL_5e922017_4_k_cu_fac648d4_52644cuda3std3__48in_placeE
	.align		8
        /*0048*/ 	.dword	_ZN39_INTERNAL_5e922017_4_k_cu_fac648d4_52644cuda3std6ranges3__45__cpo4swapE
	.align		8
        /*0050*/ 	.dword	_ZN39_INTERNAL_5e922017_4_k_cu_fac648d4_52644cuda3std6ranges3__45__cpo9iter_moveE
	.align		8
        /*0058*/ 	.dword	_ZN39_INTERNAL_5e922017_4_k_cu_fac648d4_52644cute7productE
	.align		8
        /*0060*/ 	.dword	_ZN39_INTERNAL_5e922017_4_k_cu_fac648d4_52644cute1_E
	.align		8
        /*0068*/ 	.dword	$str$22
	.align		8
        /*0070*/ 	.dword	$str$23


//--------------------- .text._ZN7cutlass13device_kernelINS_4gemm6kernel13GemmUniversalIN4cute5tupleIJiiiiEEENS1_10collective13CollectiveMmaINS1_34MainloopSm90TmaGmmaWarpSpecializedILi3ENS5_IJNS4_1CILi2EEESB_NSA_ILi1EEEEEENS1_35KernelTmaWarpSpecializedCooperativeEEENS5_IJNSA_ILi256EEENSA_ILi64EEESH_EEEaNS5_IJlSC_lEEEaSJ_NS4_8TiledMMAINS4_8MMA_AtomIJNS4_4SM904GMMA26MMA_64x64x32_S32S8S8_SS_TNEEEENS4_6LayoutINS5_IJSB_SC_SC_EEENS5_IJSC_NSA_ILi0EEESS_EEEEENS5_IJNS4_10UnderscoreESV_SV_EEEEENS4_23SM90_TMA_LOAD_MULTICASTENS4_14ComposedLayoutINS4_7SwizzleILi2ELi4ELi3EEENS4_18smem_ptr_flag_bitsILi8EEENSQ_INS5_IJNSA_ILi8EEESH_EEENS5_IJSH_SC_EEEEEEEvNS4_8identityESY_S18_vS19_EENS_8epilogue10collective6detail29Sm90TmaWarpSpecializedAdapterINS1C_15DefaultEpilogueIaSJ_SJ_NS1B_6thread17LinearCombinationIaLi1EiiLNS1G_9ScaleType4KindE0ELNS_15FloatRoundStyleE2EaEENS1_15EpilogueDefaultEEEEEvvEEEEvNT_6ParamsE --------------------------
	.section	.text._ZN7cutlass13device_kernelINS_4gemm6kernel13GemmUniversalIN4cute5tupleIJiiiiEEENS1_10collective13CollectiveMmaINS1_34MainloopSm90TmaGmmaWarpSpecializedILi3ENS5_IJNS4_1CILi2EEESB_NSA_ILi1EEEEEENS1_35KernelTmaWarpSpecializedCooperativeEEENS5_IJNSA_ILi256EEENSA_ILi64EEESH_EEEaNS5_IJlSC_lEEEaSJ_NS4_8TiledMMAINS4_8MMA_AtomIJNS4_4SM904GMMA26MMA_64x64x32_S32S8S8_SS_TNEEEENS4_6LayoutINS5_IJSB_SC_SC_EEENS5_IJSC_NSA_ILi0EEESS_EEEEENS5_IJNS4_10UnderscoreESV_SV_EEEEENS4_23SM90_TMA_LOAD_MULTICASTENS4_14ComposedLayoutINS4_7SwizzleILi2ELi4ELi3EEENS4_18smem_ptr_flag_bitsILi8EEENSQ_INS5_IJNSA_ILi8EEESH_EEENS5_IJSH_SC_EEEEEEEvNS4_8identityESY_S18_vS19_EENS_8epilogue10collective6detail29Sm90TmaWarpSpecializedAdapterINS1C_15DefaultEpilogueIaSJ_SJ_NS1B_6thread17LinearCombinationIaLi1EiiLNS1G_9ScaleType4KindE0ELNS_15FloatRoundStyleE2EaEENS1_15EpilogueDefaultEEEEEvvEEEEvNT_6ParamsE,"ax",@progbits
	.align	128
.text._ZN7cutlass13device_kernelINS_4gemm6kernel13GemmUniversalIN4cute5tupleIJiiiiEEENS1_10collective13CollectiveMmaINS1_34MainloopSm90TmaGmmaWarpSpecializedILi3ENS5_IJNS4_1CILi2EEESB_NSA_ILi1EEEEEENS1_35KernelTmaWarpSpecializedCooperativeEEENS5_IJNSA_ILi256EEENSA_ILi64EEESH_EEEaNS5_IJlSC_lEEEaSJ_NS4_8TiledMMAINS4_8MMA_AtomIJNS4_4SM904GMMA26MMA_64x64x32_S32S8S8_SS_TNEEEENS4_6LayoutINS5_IJSB_SC_SC_EEENS5_IJSC_NSA_ILi0EEESS_EEEEENS5_IJNS4_10UnderscoreESV_SV_EEEEENS4_23SM90_TMA_LOAD_MULTICASTENS4_14ComposedLayoutINS4_7SwizzleILi2ELi4ELi3EEENS4_18smem_ptr_flag_bitsILi8EEENSQ_INS5_IJNSA_ILi8EEESH_EEENS5_IJSH_SC_EEEEEEEvNS4_8identityESY_S18_vS19_EENS_8epilogue10collective6detail29Sm90TmaWarpSpecializedAdapterINS1C_15DefaultEpilogueIaSJ_SJ_NS1B_6thread17LinearCombinationIaLi1EiiLNS1G_9ScaleType4KindE0ELNS_15FloatRoundStyleE2EaEENS1_15EpilogueDefaultEEEEEvvEEEEvNT_6ParamsE:
        .type           _ZN7cutlass13device_kernelINS_4gemm6kernel13GemmUniversalIN4cute5tupleIJiiiiEEENS1_10collective13CollectiveMmaINS1_34MainloopSm90TmaGmmaWarpSpecializedILi3ENS5_IJNS4_1CILi2EEESB_NSA_ILi1EEEEEENS1_35KernelTmaWarpSpecializedCooperativeEEENS5_IJNSA_ILi256EEENSA_ILi64EEESH_EEEaNS5_IJlSC_lEEEaSJ_NS4_8TiledMMAINS4_8MMA_AtomIJNS4_4SM904GMMA26MMA_64x64x32_S32S8S8_SS_TNEEEENS4_6LayoutINS5_IJSB_SC_SC_EEENS5_IJSC_NSA_ILi0EEESS_EEEEENS5_IJNS4_10UnderscoreESV_SV_EEEEENS4_23SM90_TMA_LOAD_MULTICASTENS4_14ComposedLayoutINS4_7SwizzleILi2ELi4ELi3EEENS4_18smem_ptr_flag_bitsILi8EEENSQ_INS5_IJNSA_ILi8EEESH_EEENS5_IJSH_SC_EEEEEEEvNS4_8identityESY_S18_vS19_EENS_8epilogue10collective6detail29Sm90TmaWarpSpecializedAdapterINS1C_15DefaultEpilogueIaSJ_SJ_NS1B_6thread17LinearCombinationIaLi1EiiLNS1G_9ScaleType4KindE0ELNS_15FloatRoundStyleE2EaEENS1_15EpilogueDefaultEEEEEvvEEEEvNT_6ParamsE,@function
        .size           _ZN7cutlass13device_kernelINS_4gemm6kernel13GemmUniversalIN4cute5tupleIJiiiiEEENS1_10collective13CollectiveMmaINS1_34MainloopSm90TmaGmmaWarpSpecializedILi3ENS5_IJNS4_1CILi2EEESB_NSA_ILi1EEEEEENS1_35KernelTmaWarpSpecializedCooperativeEEENS5_IJNSA_ILi256EEENSA_ILi64EEESH_EEEaNS5_IJlSC_lEEEaSJ_NS4_8TiledMMAINS4_8MMA_AtomIJNS4_4SM904GMMA26MMA_64x64x32_S32S8S8_SS_TNEEEENS4_6LayoutINS5_IJSB_SC_SC_EEENS5_IJSC_NSA_ILi0EEESS_EEEEENS5_IJNS4_10UnderscoreESV_SV_EEEEENS4_23SM90_TMA_LOAD_MULTICASTENS4_14ComposedLayoutINS4_7SwizzleILi2ELi4ELi3EEENS4_18smem_ptr_flag_bitsILi8EEENSQ_INS5_IJNSA_ILi8EEESH_EEENS5_IJSH_SC_EEEEEEEvNS4_8identityESY_S18_vS19_EENS_8epilogue10collective6detail29Sm90TmaWarpSpecializedAdapterINS1C_15DefaultEpilogueIaSJ_SJ_NS1B_6thread17LinearCombinationIaLi1EiiLNS1G_9ScaleType4KindE0ELNS_15FloatRoundStyleE2EaEENS1_15EpilogueDefaultEEEEEvvEEEEvNT_6ParamsE,(.L_x_199 - _ZN7cutlass13device_kernelINS_4gemm6kernel13GemmUniversalIN4cute5tupleIJiiiiEEENS1_10collective13CollectiveMmaINS1_34MainloopSm90TmaGmmaWarpSpecializedILi3ENS5_IJNS4_1CILi2EEESB_NSA_ILi1EEEEEENS1_35KernelTmaWarpSpecializedCooperativeEEENS5_IJNSA_ILi256EEENSA_ILi64EEESH_EEEaNS5_IJlSC_lEEEaSJ_NS4_8TiledMMAINS4_8MMA_AtomIJNS4_4SM904GMMA26MMA_64x64x32_S32S8S8_SS_TNEEEENS4_6LayoutINS5_IJSB_SC_SC_EEENS5_IJSC_NSA_ILi0EEESS_EEEEENS5_IJNS4_10UnderscoreESV_SV_EEEEENS4_23SM90_TMA_LOAD_MULTICASTENS4_14ComposedLayoutINS4_7SwizzleILi2ELi4ELi3EEENS4_18smem_ptr_flag_bitsILi8EEENSQ_INS5_IJNSA_ILi8EEESH_EEENS5_IJSH_SC_EEEEEEEvNS4_8identityESY_S18_vS19_EENS_8epilogue10collective6detail29Sm90TmaWarpSpecializedAdapterINS1C_15DefaultEpilogueIaSJ_SJ_NS1B_6thread17LinearCombinationIaLi1EiiLNS1G_9ScaleType4KindE0ELNS_15FloatRoundStyleE2EaEENS1_15EpilogueDefaultEEEEEvvEEEEvNT_6ParamsE)
        .other          _ZN7cutlass13device_kernelINS_4gemm6kernel13GemmUniversalIN4cute5tupleIJiiiiEEENS1_10collective13CollectiveMmaINS1_34MainloopSm90TmaGmmaWarpSpecializedILi3ENS5_IJNS4_1CILi2EEESB_NSA_ILi1EEEEEENS1_35KernelTmaWarpSpecializedCooperativeEEENS5_IJNSA_ILi256EEENSA_ILi64EEESH_EEEaNS5_IJlSC_lEEEaSJ_NS4_8TiledMMAINS4_8MMA_AtomIJNS4_4SM904GMMA26MMA_64x64x32_S32S8S8_SS_TNEEEENS4_6LayoutINS5_IJSB_SC_SC_EEENS5_IJSC_NSA_ILi0EEESS_EEEEENS5_IJNS4_10UnderscoreESV_SV_EEEEENS4_23SM90_TMA_LOAD_MULTICASTENS4_14ComposedLayoutINS4_7SwizzleILi2ELi4ELi3EEENS4_18smem_ptr_flag_bitsILi8EEENSQ_INS5_IJNSA_ILi8EEESH_EEENS5_IJSH_SC_EEEEEEEvNS4_8identityESY_S18_vS19_EENS_8epilogue10collective6detail29Sm90TmaWarpSpecializedAdapterINS1C_15DefaultEpilogueIaSJ_SJ_NS1B_6thread17LinearCombinationIaLi1EiiLNS1G_9ScaleType4KindE0ELNS_15FloatRoundStyleE2EaEENS1_15EpilogueDefaultEEEEEvvEEEEvNT_6ParamsE,@"STO_CUDA_ENTRY STV_DEFAULT"
_ZN7cutlass13device_kernelINS_4gemm6kernel13GemmUniversalIN4cute5tupleIJiiiiEEENS1_10collective13CollectiveMmaINS1_34MainloopSm90TmaGmmaWarpSpecializedILi3ENS5_IJNS4_1CILi2EEESB_NSA_ILi1EEEEEENS1_35KernelTmaWarpSpecializedCooperativeEEENS5_IJNSA_ILi256EEENSA_ILi64EEESH_EEEaNS5_IJlSC_lEEEaSJ_NS4_8TiledMMAINS4_8MMA_AtomIJNS4_4SM904GMMA26MMA_64x64x32_S32S8S8_SS_TNEEEENS4_6LayoutINS5_IJSB_SC_SC_EEENS5_IJSC_NSA_ILi0EEESS_EEEEENS5_IJNS4_10UnderscoreESV_SV_EEEEENS4_23SM90_TMA_LOAD_MULTICASTENS4_14ComposedLayoutINS4_7SwizzleILi2ELi4ELi3EEENS4_18smem_ptr_flag_bitsILi8EEENSQ_INS5_IJNSA_ILi8EEESH_EEENS5_IJSH_SC_EEEEEEEvNS4_8identityESY_S18_vS19_EENS_8epilogue10collective6detail29Sm90TmaWarpSpecializedAdapterINS1C_15DefaultEpilogueIaSJ_SJ_NS1B_6thread17LinearCombinationIaLi1EiiLNS1G_9ScaleType4KindE0ELNS_15FloatRoundStyleE2EaEENS1_15EpilogueDefaultEEEEEvvEEEEvNT_6ParamsE:
[----:B------:R-:W0:Y:S01]  /*0000*/  LDC R1, c[0x0][0x28] ;  /* 0x00000a00ff017b82 */ /* 0x000e220000000800 */
[----:B------:R-:W1:Y:S01]  /*0010*/  S2R R94, SR_TID.X ;  /* 0x00000000005e7919 */ /* 0x000e620000002100 */
[----:B------:R-:W-:Y:S01]  /*0020*/  ELECT P0, URZ, PT ;  /* 0x00000000003f782f */ /* 0x000fe20003800000 */
[----:B------:R-:W-:Y:S01]  /*0030*/  BSSY B0, `(.L_x_0) ;  /* 0x000000f000007945 */ /* 0x000fe20003800000 */
[--C-:B-1----:R-:W-:Y:S02]  /*0040*/  SHF.R.U32.HI R0, RZ, 0x5, R94.reuse ;  /* 0x00000005ff007819 */ /* 0x102fe4000001165e */
[----:B------:R-:W-:-:S03]  /*0050*/  SHF.R.U32.HI R8, RZ, 0x7, R94 ;  /* 0x00000007ff087819 */ /* 0x000fc6000001165e */
[----:B------:R-:W1:Y:S04]  /*0060*/  SHFL.IDX PT, R3, R0, RZ, 0x1f ;  /* 0x00001fff00037589 */ /* 0x000e6800000e0000 */
[----:B------:R2:W3:Y:S01]  /*0070*/  SHFL.IDX PT, R2, R8, RZ, 0x1f ;  /* 0x00001fff08027589 */ /* 0x0004e200000e0000 */
[----:B-1----:R-:W-:-:S13]  /*0080*/  ISETP.NE.OR P0, PT, R3, RZ, !P0 ;  /* 0x000000ff0300720c */ /* 0x002fda0004705670 */
[----:B0-23--:R-:W-:Y:S05]  /*0090*/  @P0 BRA `(.L_x_1) ;  /* 0x0000000000200947 */ /* 0x00dfea0003800000 */
[----:B------:R-:W-:Y:S02]  /*00a0*/  ULDC.64 UR4, c[0x0][0x198] ;  /* 0x0000660000047ab9 */ /* 0x000fe40000000a00 */
[----:B------:R-:W-:Y:S02]  /*00b0*/  UIADD3 UR6, UP0, UR4, 0xf0, URZ ;  /* 0x000000f004067890 */ /* 0x000fe4000ff1e03f */
[----:B------:R-:W-:Y:S02]  /*00c0*/  UIADD3 UR4, UP1, UR4, 0x1f0, URZ ;  /* 0x000001f004047890 */ /* 0x000fe4000ff3e03f */
[----:B------:R-:W-:Y:S02]  /*00d0*/  UIADD3.X UR7, URZ, UR5, URZ, UP0, !UPT ;  /* 0x000000053f077290 */ /* 0x000fe400087fe43f */
[----:B------:R-:W-:-:S07]  /*00e0*/  UIADD3.X UR5, URZ, UR5, URZ, UP1, !UPT ;  /* 0x000000053f057290 */ /* 0x000fce0008ffe43f */
[----:B------:R0:W-:Y:S02]  /*00f0*/  UTMACCTL.PF [UR6] ;  /* 0x00000000060079b9 */ /* 0x0001e40008040000 */
[----:B------:R0:W-:Y:S02]  /*0100*/  UTMACCTL.PF [UR4] ;  /* 0x00000000040079b9 */ /* 0x0001e40008040000 */
[----:B0-----:R-:W-:Y:S01]  /*0110*/  NOP ;  /* 0x0000000000007918 */ /* 0x001fe20000000000 */
.L_x_1:
[----:B------:R-:W-:Y:S05]  /*0120*/  BSYNC B0 ;  /* 0x0000000000007941 */ /* 0x000fea0003800000 */
.L_x_0:
[----:B------:R-:W0:Y:S02]  /*0130*/  SHFL.IDX PT, R5, R0, RZ, 0x1f ;  /* 0x00001fff00057589 */ /* 0x000e2400000e0000 */
[----:B0-----:R-:W-:-:S13]  /*0140*/  ISETP.NE.AND P0, PT, R5, RZ, PT ;  /* 0x000000ff0500720c */ /* 0x001fda0003f05270 */
[----:B------:R-:W-:Y:S05]  /*0150*/  @P0 BRA `(.L_x_2) ;  /* 0x0000000000500947 */ /* 0x000fea0003800000 */
[----:B------:R-:W0:Y:S01]  /*0160*/  S2UR UR8, SR_CgaCtaId ;  /* 0x00000000000879c3 */ /* 0x000e220000008800 */
[----:B------:R-:W-:Y:S01]  /*0170*/  UMOV UR4, 0x400 ;  /* 0x0000040000047882 */ /* 0x000fe20000000000 */
[----:B------:R-:W-:Y:S01]  /*0180*/  UMOV UR5, 0x1 ;  /* 0x0000000100057882 */ /* 0x000fe20000000000 */
[----:B------:R-:W-:Y:S01]  /*0190*/  UMOV UR6, 0x6 ;  /* 0x0000000600067882 */ /* 0x000fe20000000000 */
[----:B------:R-:W-:Y:S01]  /*01a0*/  ELECT P0, URZ, PT ;  /* 0x00000000003f782f */ /* 0x000fe20003800000 */
[----:B------:R-:W-:-:S04]  /*01b0*/  UIADD3 UR6, -UR6, 0x100000, URZ ;  /* 0x0010000006067890 */ /* 0x000fc8000fffe13f */
[----:B------:R-:W-:Y:S02]  /*01c0*/  USHF.L.U32 UR7, UR6, 0xb, URZ ;  /* 0x0000000b06077899 */ /* 0x000fe4000800063f */
[----:B------:R-:W-:Y:S02]  /*01d0*/  USHF.L.U32 UR6, UR6, 0x1, URZ ;  /* 0x0000000106067899 */ /* 0x000fe4000800063f */
[----:B0-----:R-:W-:Y:S02]  /*01e0*/  ULEA UR8, UR8, UR4, 0x18 ;  /* 0x0000000408087291 */ /* 0x001fe4000f8ec03f */
[----:B------:R-:W-:-:S04]  /*01f0*/  UIADD3 UR4, -UR5, 0x100000, URZ ;  /* 0x0010000005047890 */ /* 0x000fc8000fffe13f */
[----:B------:R-:W-:Y:S02]  /*0200*/  USHF.L.U32 UR5, UR4, 0xb, URZ ;  /* 0x0000000b04057899 */ /* 0x000fe4000800063f */
[----:B------:R-:W-:Y:S01]  /*0210*/  USHF.L.U32 UR4, UR4, 0x1, URZ ;  /* 0x0000000104047899 */ /* 0x000fe2000800063f */
[----:B------:R-:W0:Y:S11]  /*0220*/  FENCE.VIEW.ASYNC.S ;  /* 0x00000000000073c6 */ /* 0x000e360000000000 */
[----:B0-----:R0:W1:Y:S01]  /*0230*/  SYNCS.EXCH.64 URZ, [UR8], UR4 ;  /* 0x00000004083f75b2 */ /* 0x0010620008000100 */
[----:B------:R0:W2:Y:S01]  /*0240*/  SYNCS.EXCH.64 URZ, [UR8+0x18], UR6 ;  /* 0x00001806083f75b2 */ /* 0x0000a20008000100 */
[----:B------:R0:W3:Y:S01]  /*0250*/  SYNCS.EXCH.64 URZ, [UR8+0x8], UR4 ;  /* 0x00000804083f75b2 */ /* 0x0000e20008000100 */
[----:B------:R0:W4:Y:S01]  /*0260*/  SYNCS.EXCH.64 URZ, [UR8+0x20], UR6 ;  /* 0x00002006083f75b2 */ /* 0x0001220008000100 */
[----:B------:R0:W0:Y:S01]  /*0270*/  SYNCS.EXCH.64 URZ, [UR8+0x10], UR4 ;  /* 0x00001004083f75b2 */ /* 0x0000220008000100 */
[----:B------:R0:W0:Y:S01]  /*0280*/  SYNCS.EXCH.64 URZ, [UR8+0x28], UR6 ;  /* 0x00002806083f75b2 */ /* 0x0000220008000100 */
[----:B------:R-:W-:Y:S01]  /*0290*/  NOP ;  /* 0x0000000000007918 */ /* 0x000fe20000000000 */
.L_x_2:
[----:B------:R-:W-:Y:S01]  /*02a0*/  SHF.R.S32.HI R7, RZ, 0x1f, R94 ;  /* 0x0000001fff077819 */ /* 0x000fe2000001145e */
[----:B------:R-:W5:Y:S01]  /*02b0*/  SHFL.IDX PT, R0, R0, RZ, 0x1f ;  /* 0x00001fff00007589 */ /* 0x000f6200000e0000 */
[----:B0-----:R-:W0:Y:S01]  /*02c0*/  S2UR UR8, SR_CTAID.X ;  /* 0x00000000000879c3 */ /* 0x001e220000002500 */
[----:B------:R-:W-:Y:S02]  /*02d0*/  ELECT P0, URZ, PT ;  /* 0x00000000003f782f */ /* 0x000fe40003800000 */
[----:B------:R-:W-:Y:S01]  /*02e0*/  LEA.HI R7, R7, R94, RZ, 0x7 ;  /* 0x0000005e07077211 */ /* 0x000fe200078f38ff */
[----:B------:R-:W1:Y:S01]  /*02f0*/  S2R R4, SR_CTAID.Y ;  /* 0x0000000000047919 */ /* 0x000e620000002600 */
[----:B------:R-:W-:Y:S01]  /*0300*/  ULDC UR4, c[0x0][0x150] ;  /* 0x0000540000047ab9 */ /* 0x000fe20000000800 */
[----:B------:R-:W-:Y:S01]  /*0310*/  NOP ;  /* 0x0000000000007918 */ /* 0x000fe20000000000 */
[----:B------:R-:W-:Y:S01]  /*0320*/  LOP3.LUT R7, R7, 0xffffff80, RZ, 0xc0, !PT ;  /* 0xffffff8007077812 */ /* 0x000fe200078ec0ff */
[----:B------:R-:W-:Y:S01]  /*0330*/  NOP ;  /* 0x0000000000007918 */ /* 0x000fe20000000000 */
[----:B------:R-:W2:Y:S01]  /*0340*/  LDC R11, c[0x0][0x144] ;  /* 0x00005100ff0b7b82 */ /* 0x000ea20000000800 */
[----:B------:R-:W-:Y:S01]  /*0350*/  IMAD.MOV.U32 R22, RZ, RZ, 0x1 ;  /* 0x00000001ff167424 */ /* 0x000fe200078e00ff */
[----:B------:R-:W-:Y:S01]  /*0360*/  ISETP.NE.AND P3, PT, R2, RZ, PT ;  /* 0x000000ff0200720c */ /* 0x000fe20003f65270 */
[----:B------:R-:W-:-:S05]  /*0370*/  IMAD.IADD R9, R94, 0x1, -R7 ;  /* 0x000000015e097824 */ /* 0x000fca00078e0a07 */
[----:B------:R-:W-:Y:S01]  /*0380*/  SHF.R.S32.HI R6, RZ, 0x1f, R9 ;  /* 0x0000001fff067819 */ /* 0x000fe20000011409 */
[----:B------:R-:W3:Y:S03]  /*0390*/  LDC R13, c[0x0][0x140] ;  /* 0x00005000ff0d7b82 */ /* 0x000ee60000000800 */
[----:B------:R-:W-:Y:S02]  /*03a0*/  LEA.HI R6, R6, R9, RZ, 0x3 ;  /* 0x0000000906067211 */ /* 0x000fe400078f18ff */
[----:B-----5:R-:W-:Y:S02]  /*03b0*/  ISETP.NE.OR P0, PT, R0, RZ, !P0 ;  /* 0x000000ff0000720c */ /* 0x020fe40004705670 */
[--C-:B------:R-:W-:Y:S02]  /*03c0*/  SHF.R.S32.HI R0, RZ, 0x3, R6.reuse ;  /* 0x00000003ff007819 */ /* 0x100fe40000011406 */
[----:B------:R-:W-:-:S02]  /*03d0*/  SHF.R.S32.HI R7, RZ, 0x1f, R6 ;  /* 0x0000001fff077819 */ /* 0x000fc40000011406 */
[----:B0-----:R-:W-:Y:S02]  /*03e0*/  I2FP.F32.U32 R10, UR8 ;  /* 0x00000008000a7c45 */ /* 0x001fe40008201000 */
[----:B------:R-:W-:Y:S02]  /*03f0*/  SHF.R.S32.HI R6, RZ, 0x1f, R5 ;  /* 0x0000001fff067819 */ /* 0x000fe40000011405 */
[----:B------:R-:W-:Y:S01]  /*0400*/  LEA.HI R7, R7, R0, RZ, 0x2 ;  /* 0x0000000007077211 */ /* 0x000fe200078f10ff */
[----:B------:R-:W-:Y:S01]  /*0410*/  FMUL R10, R10, UR4 ;  /* 0x000000040a0a7c20 */ /* 0x000fe20008400000 */
[----:B------:R-:W-:Y:S01]  /*0420*/  LEA.HI R6, R6, R5, RZ, 0x2 ;  /* 0x0000000506067211 */ /* 0x000fe200078f10ff */
[----:B------:R-:W-:Y:S01]  /*0430*/  VOTEU.ALL UP0, P0 ;  /* 0x00000000003f7886 */ /* 0x000fe20000000000 */
[----:B------:R-:W-:Y:S01]  /*0440*/  LOP3.LUT R7, R7, 0xfffffffc, RZ, 0xc0, !PT ;  /* 0xfffffffc07077812 */ /* 0x000fe200078ec0ff */
[----:B------:R-:W-:Y:S01]  /*0450*/  ULDC UR4, c[0x0][0x154] ;  /* 0x0000550000047ab9 */ /* 0x000fe20000000800 */
[----:B------:R-:W-:Y:S01]  /*0460*/  LOP3.LUT R6, R6, 0x3ffffffc, RZ, 0xc0, !PT ;  /* 0x3ffffffc06067812 */ /* 0x000fe200078ec0ff */
[----:B------:R-:W0:Y:S01]  /*0470*/  F2I.U32.TRUNC.NTZ R10, R10 ;  /* 0x0000000a000a7305 */ /* 0x000e22000020f000 */
[----:B-1----:R-:W-:Y:S01]  /*0480*/  I2FP.F32.U32 R12, R4 ;  /* 0x00000004000c7245 */ /* 0x002fe20000201000 */
[----:B------:R-:W-:Y:S01]  /*0490*/  IMAD.IADD R7, R0, 0x1, -R7 ;  /* 0x0000000100077824 */ /* 0x000fe200078e0a07 */
[----:B------:R-:W1:Y:S01]  /*04a0*/  @!UP0 S2UR UR7, SR_CgaCtaId ;  /* 0x00000000000789c3 */ /* 0x000e620000008800 */
[----:B------:R-:W-:Y:S01]  /*04b0*/  IMAD.IADD R6, R5, 0x1, -R6 ;  /* 0x0000000105067824 */ /* 0x000fe200078e0a06 */
[----:B------:R-:W-:Y:S01]  /*04c0*/  SHF.R.S32.HI R0, RZ, 0x1f, R3 ;  /* 0x0000001fff007819 */ /* 0x000fe20000011403 */
[----:B------:R-:W-:Y:S01]  /*04d0*/  FMUL R12, R12, UR4 ;  /* 0x000000040c0c7c20 */ /* 0x000fe20008400000 */
[----:B------:R-:W-:Y:S01]  /*04e0*/  UMOV UR4, 0x20 ;  /* 0x0000002000047882 */ /* 0x000fe20000000000 */
[----:B------:R-:W-:Y:S01]  /*04f0*/  IMAD R19, R6, 0x4, R7 ;  /* 0x0000000406137824 */ /* 0x000fe200078e0207 */
[----:B------:R-:W-:Y:S01]  /*0500*/  LEA.HI R0, R0, R3, RZ, 0x2 ;  /* 0x0000000300007211 */ /* 0x000fe200078f10ff */
[----:B------:R-:W-:Y:S01]  /*0510*/  @!UP0 UMOV UR6, 0x400 ;  /* 0x0000040000068882 */ /* 0x000fe20000000000 */
[----:B------:R-:W5:Y:S01]  /*0520*/  LDC R7, c[0x0][0x148] ;  /* 0x00005200ff077b82 */ /* 0x000f620000000800 */
[----:B------:R-:W4:Y:S01]  /*0530*/  F2I.U32.TRUNC.NTZ R12, R12 ;  /* 0x0000000c000c7305 */ /* 0x000f22000020f000 */
[----:B------:R-:W-:Y:S01]  /*0540*/  LEA.HI R6, R19, R19, RZ, 0x1 ;  /* 0x0000001313067211 */ /* 0x000fe200078f08ff */
[----:B------:R-:W-:-:S04]  /*0550*/  @!UP0 UIADD3 UR4, -UR4, 0x100000, URZ ;  /* 0x0010000004048890 */ /* 0x000fc8000fffe13f */
[----:B------:R-:W-:Y:S02]  /*0560*/  @!UP0 USHF.L.U32 UR5, UR4, 0xb, URZ ;  /* 0x0000000b04058899 */ /* 0x000fe4000800063f */
[----:B------:R-:W-:Y:S01]  /*0570*/  @!UP0 USHF.L.U32 UR4, UR4, 0x1, URZ ;  /* 0x0000000104048899 */ /* 0x000fe2000800063f */
[----:B0-----:R-:W-:Y:S01]  /*0580*/  IMAD.MOV R14, RZ, RZ, -R10 ;  /* 0x000000ffff0e7224 */ /* 0x001fe200078e0a0a */
[----:B------:R-:W-:Y:S01]  /*0590*/  LOP3.LUT R0, R0, 0xfffffffc, RZ, 0xc0, !PT ;  /* 0xfffffffc00007812 */ /* 0x000fe200078ec0ff */
[----:B------:R-:W-:Y:S01]  /*05a0*/  VOTEU.ALL UP1, P0 ;  /* 0x00000000003f7886 */ /* 0x000fe20000020000 */
[----:B------:R-:W-:Y:S01]  /*05b0*/  LOP3.LUT R10, R6, 0xfffffffe, RZ, 0xc0, !PT ;  /* 0xfffffffe060a7812 */ /* 0x000fe200078ec0ff */
[----:B--2---:R-:W-:Y:S01]  /*05c0*/  IMAD R6, R11, R14, UR8 ;  /* 0x000000080b067e24 */ /* 0x004fe2000f8e020e */
[----:B---3--:R-:W-:Y:S01]  /*05d0*/  ISETP.EQ.U32.AND P2, PT, R13, 0x1, PT ;  /* 0x000000010d00780c */ /* 0x008fe20003f42070 */
[----:B------:R-:W-:Y:S02]  /*05e0*/  IMAD.IADD R3, R3, 0x1, -R0 ;  /* 0x0000000103037824 */ /* 0x000fe400078e0a00 */
[----:B------:R-:W-:-:S02]  /*05f0*/  IMAD.IADD R11, R19, 0x1, -R10 ;  /* 0x00000001130b7824 */ /* 0x000fc400078e0a0a */
[----:B------:R-:W-:Y:S01]  /*0600*/  IMAD.SHL.U32 R10, R19, 0x4, RZ ;  /* 0x00000004130a7824 */ /* 0x000fe200078e00ff */
[----:B------:R-:W-:Y:S01]  /*0610*/  ISETP.NE.AND P1, PT, R3, 0x3, PT ;  /* 0x000000030300780c */ /* 0x000fe20003f25270 */
[----:B----4-:R-:W-:Y:S01]  /*0620*/  IMAD.MOV R21, RZ, RZ, -R12 ;  /* 0x000000ffff157224 */ /* 0x010fe200078e0a0c */
[----:B------:R-:W-:Y:S01]  /*0630*/  ISETP.NE.AND P4, PT, R11, R6, PT ;  /* 0x000000060b00720c */ /* 0x000fe20003f85270 */
[----:B-1----:R-:W-:Y:S01]  /*0640*/  @!UP0 ULEA UR6, UR7, UR6, 0x18 ;  /* 0x0000000607068291 */ /* 0x002fe2000f8ec03f */
[----:B------:R-:W-:Y:S01]  /*0650*/  LOP3.LUT R19, R19, 0xc, R10, 0x78, !PT ;  /* 0x0000000c13137812 */ /* 0x000fe200078e780a */
[----:B------:R-:W-:Y:S01]  /*0660*/  VOTEU.ALL UP0, P0 ;  /* 0x00000000003f7886 */ /* 0x000fe20000000000 */
[----:B------:R-:W-:Y:S01]  /*0670*/  LOP3.LUT P0, RZ, R9, 0x7, RZ, 0xc0, !PT ;  /* 0x0000000709ff7812 */ /* 0x000fe2000780c0ff */
[----:B------:R-:W-:Y:S01]  /*0680*/  VIADD R12, R2, 0xffffffff ;  /* 0xffffffff020c7836 */ /* 0x000fe20000000000 */
[----:B------:R-:W-:Y:S01]  /*0690*/  ISETP.EQ.OR P1, PT, R3, RZ, !P1 ;  /* 0x000000ff0300720c */ /* 0x000fe20004f22670 */
[----:B-----5:R-:W-:Y:S01]  /*06a0*/  IMAD R11, R7, R21, R4 ;  /* 0x00000015070b7224 */ /* 0x020fe200078e0204 */
[----:B------:R-:W-:-:S02]  /*06b0*/  ISETP.LT.U32.AND P0, PT, R19, 0x4, !P0 ;  /* 0x000000041300780c */ /* 0x000fc40004701070 */
[----:B------:R-:W-:Y:S02]  /*06c0*/  ISETP.EQ.AND P1, PT, R2, RZ, P1 ;  /* 0x000000ff0200720c */ /* 0x000fe40000f22270 */
[----:B------:R-:W-:Y:S01]  /*06d0*/  ISETP.GE.U32.AND P6, PT, R12, 0x2, PT ;  /* 0x000000020c00780c */ /* 0x000fe20003fc6070 */
[----:B------:R-:W0:Y:S02]  /*06e0*/  FENCE.VIEW.ASYNC.S ;  /* 0x00000000000073c6 */ /* 0x000e240000000000 */
[----:B0-----:R0:W1:Y:S01]  /*06f0*/  @!UP0 SYNCS.EXCH.64 URZ, [UR6+0x40], UR4 ;  /* 0x00004004063f85b2 */ /* 0x0010620008000100 */
[----:B------:R-:W-:Y:S02]  /*0700*/  @P4 LEA.HI R0, R19, R19, RZ, 0x1 ;  /* 0x0000001313004211 */ /* 0x000fe400078f08ff */
[----:B------:R-:W-:Y:S02]  /*0710*/  SEL R9, RZ, 0x1, !P0 ;  /* 0x00000001ff097807 */ /* 0x000fe40004000000 */
[----:B------:R-:W-:-:S02]  /*0720*/  @P4 SHF.R.S32.HI R0, RZ, 0x1, R0 ;  /* 0x00000001ff004819 */ /* 0x000fc40000011400 */
[----:B------:R-:W-:Y:S02]  /*0730*/  SEL R18, RZ, 0x1, !P1 ;  /* 0x00000001ff127807 */ /* 0x000fe40004800000 */
[----:B------:R-:W-:Y:S02]  /*0740*/  @P4 ISETP.NE.AND P5, PT, R0, R11, PT ;  /* 0x0000000b0000420c */ /* 0x000fe40003fa5270 */
[----:B------:R-:W-:Y:S02]  /*0750*/  LOP3.LUT R0, R94, 0x7f, RZ, 0xc0, !PT ;  /* 0x0000007f5e007812 */ /* 0x000fe400078ec0ff */
[----:B------:R-:W-:Y:S02]  /*0760*/  @P4 SEL R22, RZ, 0x1, P5 ;  /* 0x00000001ff164807 */ /* 0x000fe40002800000 */
[----:B------:R-:W-:Y:S01]  /*0770*/  SEL R18, R18, 0x2, P6 ;  /* 0x0000000212127807 */ /* 0x000fe20003000000 */
[----:B------:R0:W2:Y:S01]  /*0780*/  @!UP1 SYNCS.EXCH.64 URZ, [UR6+0x48], UR4 ;  /* 0x00004804063f95b2 */ /* 0x0000a20008000100 */
[----:B------:R-:W-:Y:S01]  /*0790*/  LOP3.LUT R22, R22, R9, RZ, 0xc0, !PT ;  /* 0x0000000916167212 */ /* 0x000fe200078ec0ff */
[----:B------:R-:W-:Y:S01]  /*07a0*/  NOP ;  /* 0x0000000000007918 */ /* 0x000fe20000000000 */
[----:B------:R-:W-:Y:S05]  /*07b0*/  @!P2 BRA `(.L_x_3) ;  /* 0x000000000008a947 */ /* 0x000fea0003800000 */
[----:B-12---:R-:W-:Y:S01]  /*07c0*/  UCGABAR_ARV ;  /* 0x00000000000079c7 */ /* 0x006fe20008000000 */
[----:B------:R-:W-:Y:S05]  /*07d0*/  BRA `(.L_x_4) ;  /* 0x0000000000047947 */ /* 0x000fea0003800000 */
.L_x_3:
[----:B-12---:R-:W-:Y:S01]  /*07e0*/  NOP ;  /* 0x0000000000007918 */ /* 0x006fe20000000000 */
.L_x_4:
[----:B------:R-:W1:Y:S01]  /*07f0*/  LDC R2, c[0x0][0x65c] ;  /* 0x00019700ff027b82 */ /* 0x000e620000000800 */
[----:B------:R-:W-:Y:S02]  /*0800*/  IMAD.U32 R10, RZ, RZ, UR8 ;  /* 0x00000008ff0a7e24 */ /* 0x000fe4000f8e00ff */
[----:B------:R-:W-:Y:S01]  /*0810*/  IMAD.MOV.U32 R11, RZ, RZ, RZ ;  /* 0x000000ffff0b7224 */ /* 0x000fe200078e00ff */
[----:B-1----:R-:W-:-:S04]  /*0820*/  ISETP.NE.AND P1, PT, R2, 0x1, PT ;  /* 0x000000010200780c */ /* 0x002fc80003f25270 */
[----:B------:R-:W-:-:S09]  /*0830*/  P2R R5, PR, RZ, 0x2 ;  /* 0x00000002ff057803 */ /* 0x000fd20000000000 */
[----:B------:R-:W1:Y:S01]  /*0840*/  @P1 LDC R17, c[0x0][0x10] ;  /* 0x00000400ff111b82 */ /* 0x000e620000000800 */
[----:B------:R-:W-:Y:S02]  /*0850*/  @P1 IMAD.MOV.U32 R5, RZ, RZ, RZ ;  /* 0x000000ffff051224 */ /* 0x000fe400078e00ff */
[----:B------:R-:W-:-:S05]  /*0860*/  @P1 IMAD.MOV.U32 R13, RZ, RZ, RZ ;  /* 0x000000ffff0d1224 */ /* 0x000fca00078e00ff */
[----:B------:R-:W2:Y:S01]  /*0870*/  @!P1 LDC R9, c[0x0][0xc] ;  /* 0x00000300ff099b82 */ /* 0x000ea20000000800 */
[----:B0-----:R-:W-:Y:S01]  /*0880*/  ULDC UR4, c[0x0][0xc] ;  /* 0x0000030000047ab9 */ /* 0x001fe20000000800 */
[----:B------:R-:W-:Y:S01]  /*0890*/  ULDC UR5, c[0x0][0x10] ;  /* 0x0000040000057ab9 */ /* 0x000fe20000000800 */
[----:B------:R-:W-:Y:S01]  /*08a0*/  ULDC UR6, c[0x0][0x14] ;  /* 0x0000050000067ab9 */ /* 0x000fe20000000800 */
[----:B------:R-:W-:-:S04]  /*08b0*/  UIMAD.WIDE.U32 UR4, UR4, UR5, URZ ;  /* 0x00000005040472a5 */ /* 0x000fc8000f8e003f */
[----:B------:R-:W-:Y:S02]  /*08c0*/  UIMAD.WIDE.U32 UR36, UR4, UR6, URZ ;  /* 0x00000006042472a5 */ /* 0x000fe4000f8e003f */
[----:B------:R-:W-:-:S04]  /*08d0*/  UIMAD UR42, UR5, UR6, URZ ;  /* 0x00000006052a72a4 */ /* 0x000fc8000f8e023f */
[----:B------:R-:W-:Y:S01]  /*08e0*/  UIADD3 UR42, UR37, UR42, URZ ;  /* 0x0000002a252a7290 */ /* 0x000fe2000fffe03f */
[----:B-1----:R-:W-:-:S04]  /*08f0*/  @P1 IMAD.WIDE.U32 R16, R17, UR8, R4 ;  /* 0x0000000811101c25 */ /* 0x002fc8000f8e0004 */
[----:B------:R-:W-:Y:S02]  /*0900*/  @P1 IMAD.IADD R17, R17, 0x1, R13 ;  /* 0x0000000111111824 */ /* 0x000fe400078e020d */
[----:B--2---:R-:W-:-:S04]  /*0910*/  @!P1 IMAD.WIDE.U32 R10, R4, R9, R10 ;  /* 0x00000009040a9225 */ /* 0x004fc800078e000a */
[----:B------:R-:W-:Y:S02]  /*0920*/  @!P1 IMAD.MOV.U32 R16, RZ, RZ, R10 ;  /* 0x000000ffff109224 */ /* 0x000fe400078e000a */
[----:B------:R-:W-:Y:S01]  /*0930*/  @!P1 IMAD.MOV.U32 R17, RZ, RZ, R11 ;  /* 0x000000ffff119224 */ /* 0x000fe200078e000b */
[----:B------:R-:W-:Y:S06]  /*0940*/  @!P2 BRA `(.L_x_5) ;  /* 0x00000000000ca947 */ /* 0x000fec0003800000 */
[----:B------:R-:W-:Y:S01]  /*0950*/  UCGABAR_WAIT ;  /* 0x0000000000007dc7 */ /* 0x000fe20008000000 */
[----:B------:R-:W-:Y:S01]  /*0960*/  CCTL.IVALL ;  /* 0x00000000ff00798f */ /* 0x000fe20002000000 */
[----:B------:R-:W-:Y:S05]  /*0970*/  BRA `(.L_x_6) ;  /* 0x0000000000047947 */ /* 0x000fea0003800000 */
.L_x_5:
[----:B------:R-:W-:Y:S06]  /*0980*/  BAR.SYNC.DEFER_BLOCKING 0x0 ;  /* 0x0000000000007b1d */ /* 0x000fec0000010000 */
.L_x_6:
[----:B------:R-:W-:Y:S05]  /*0990*/  @!P3 BRA `(.L_x_7) ;  /* 0x000000500054b947 */ /* 0x000fea0003800000 */
[----:B------:R-:W-:-:S13]  /*09a0*/  ISETP.GT.U32.AND P0, PT, R12, 0x1, PT ;  /* 0x000000010c00780c */ /* 0x000fda0003f04070 */
[----:B------:R-:W-:Y:S05]  /*09b0*/  @P0 EXIT ;  /* 0x000000000000094d */ /* 0x000fea0003800000 */
[----:B------:R-:W-:Y:S01]  /*09c0*/  ULDC.64 UR4, c[0x0][0x650] ;  /* 0x0001940000047ab9 */ /* 0x000fe20000000a00 */
[----:B------:R-:W-:Y:S01]  /*09d0*/  PRMT R3, RZ, 0x7610, R3 ;  /* 0x00007610ff037816 */ /* 0x000fe20000000003 */
[----:B------:R-:W-:Y:S01]  /*09e0*/  IMAD.MOV.U32 R99, RZ, RZ, -0x1 ;  /* 0xffffffffff637424 */ /* 0x000fe200078e00ff */
[----:B------:R-:W-:Y:S01]  /*09f0*/  ISETP.GE.U32.AND P0, PT, R16, UR4, PT ;  /* 0x0000000410007c0c */ /* 0x000fe2000bf06070 */
[----:B------:R-:W-:Y:S02]  /*0a00*/  IMAD.MOV.U32 R100, RZ, RZ, -0x1 ;  /* 0xffffffffff647424 */ /* 0x000fe400078e00ff */
[----:B------:R-:W-:Y:S01]  /*0a10*/  IMAD.MOV.U32 R23, RZ, RZ, -0x1 ;  /* 0xffffffffff177424 */ /* 0x000fe200078e00ff */
[----:B------:R-:W-:-:S13]  /*0a20*/  ISETP.GE.U32.AND.EX P0, PT, R17, UR5, PT, P0 ;  /* 0x0000000511007c0c */ /* 0x000fda000bf06100 */
[----:B------:R-:W-:Y:S05]  /*0a30*/  @P0 BRA `(.L_x_8) ;  /* 0x00000004002c0947 */ /* 0x000fea0003800000 */
[----:B------:R-:W0:Y:S01]  /*0a40*/  LDC.64 R24, c[0x0][0x628] ;  /* 0x00018a00ff187b82 */ /* 0x000e220000000a00 */
[----:B------:R-:W-:Y:S02]  /*0a50*/  IMAD.MOV.U32 R10, RZ, RZ, R16 ;  /* 0x000000ffff0a7224 */ /* 0x000fe400078e0010 */
[----:B------:R-:W-:-:S05]  /*0a60*/  IMAD.MOV.U32 R11, RZ, RZ, R17 ;  /* 0x000000ffff0b7224 */ /* 0x000fca00078e0011 */
[----:B------:R-:W1:Y:S08]  /*0a70*/  LDC R20, c[0x0][0x630] ;  /* 0x00018c00ff147b82 */ /* 0x000e700000000800 */
[----:B------:R-:W2:Y:S01]  /*0a80*/  LDC.64 R26, c[0x0][0x620] ;  /* 0x00018800ff1a7b82 */ /* 0x000ea20000000a00 */
[----:B0-----:R-:W-:-:S04]  /*0a90*/  ISETP.NE.U32.AND P0, PT, R24, RZ, PT ;  /* 0x000000ff1800720c */ /* 0x001fc80003f05070 */
[----:B------:R-:W-:-:S13]  /*0aa0*/  ISETP.NE.AND.EX P0, PT, R25, RZ, PT, P0 ;  /* 0x000000ff1900720c */ /* 0x000fda0003f05300 */
[----:B-12---:R-:W-:Y:S05]  /*0ab0*/  @!P0 BRA `(.L_x_9) ;  /* 0x0000000000288947 */ /* 0x006fea0003800000 */
[----:B------:R-:W0:Y:S02]  /*0ac0*/  LDC R3, c[0x0][0x634] ;  /* 0x00018d00ff037b82 */ /* 0x000e240000000800 */
[----:B0-----:R-:W-:-:S05]  /*0ad0*/  IADD3 R3, P0, R16, R3, RZ ;  /* 0x0000000310037210 */ /* 0x001fca0007f1e0ff */
[----:B------:R-:W-:-:S04]  /*0ae0*/  IMAD.X R9, RZ, RZ, R17, P0 ;  /* 0x000000ffff097224 */ /* 0x000fc800000e0611 */
[----:B------:R-:W-:-:S04]  /*0af0*/  IMAD.WIDE.U32 R10, R9, R24, RZ ;  /* 0x00000018090a7225 */ /* 0x000fc800078e00ff */
[----:B------:R-:W-:-:S04]  /*0b00*/  IMAD.WIDE.U32 R12, P0, R3, R25, R10 ;  /* 0x00000019030c7225 */ /* 0x000fc8000780000a */
[----:B------:R-:W-:-:S04]  /*0b10*/  IMAD.WIDE.U32 R10, R3, R24, RZ ;  /* 0x00000018030a7225 */ /* 0x000fc800078e00ff */
[----:B------:R-:W-:Y:S01]  /*0b20*/  IMAD.X R15, RZ, RZ, RZ, P0 ;  /* 0x000000ffff0f7224 */ /* 0x000fe200000e06ff */
[----:B------:R-:W-:Y:S01]  /*0b30*/  IADD3 RZ, P0, R11, R12, RZ ;  /* 0x0000000c0bff7210 */ /* 0x000fe20007f1e0ff */
[----:B------:R-:W-:-:S04]  /*0b40*/  IMAD.MOV.U32 R14, RZ, RZ, R13 ;  /* 0x000000ffff0e7224 */ /* 0x000fc800078e000d */
[----:B------:R-:W-:-:S08]  /*0b50*/  IMAD.WIDE.U32.X R10, R9, R25, R14, P0 ;  /* 0x00000019090a7225 */ /* 0x000fd000000e040e */
.L_x_9:
[----:B------:R-:W0:Y:S01]  /*0b60*/  LDC.64 R30, c[0x0][0x640] ;  /* 0x00019000ff1e7b82 */ /* 0x000e220000000a00 */
[-CC-:B------:R-:W-:Y:S02]  /*0b70*/  SHF.R.U64 R25, R10, R20.reuse, R11.reuse ;  /* 0x000000140a197219 */ /* 0x180fe4000000120b */
[----:B------:R-:W-:Y:S02]  /*0b80*/  SHF.R.U32.HI R3, RZ, R20, R11 ;  /* 0x00000014ff037219 */ /* 0x000fe4000001160b */
[----:B------:R-:W-:-:S03]  /*0b90*/  IADD3 R5, P0, RZ, -R25, RZ ;  /* 0x80000019ff057210 */ /* 0x000fc60007f1e0ff */
[----:B------:R-:W1:Y:S02]  /*0ba0*/  LDC R24, c[0x0][0x618] ;  /* 0x00018600ff187b82 */ /* 0x000e640000000800 */
[----:B------:R-:W-:Y:S02]  /*0bb0*/  IMAD.X R3, RZ, RZ, ~R3, P0 ;  /* 0x000000ffff037224 */ /* 0x000fe400000e0e03 */
[----:B------:R-:W-:-:S04]  /*0bc0*/  IMAD.WIDE.U32 R10, R5, R26, R16 ;  /* 0x0000001a050a7225 */ /* 0x000fc800078e0010 */
[----:B------:R-:W2:Y:S01]  /*0bd0*/  LDC R20, c[0x0][0x608] ;  /* 0x00018200ff147b82 */ /* 0x000ea20000000800 */
[----:B------:R-:W-:Y:S02]  /*0be0*/  IMAD R12, R3, R26, RZ ;  /* 0x0000001a030c7224 */ /* 0x000fe400078e02ff */
[----:B------:R-:W-:Y:S02]  /*0bf0*/  IMAD.MOV.U32 R3, RZ, RZ, -0x1 ;  /* 0xffffffffff037424 */ /* 0x000fe400078e00ff */
[----:B------:R-:W-:Y:S02]  /*0c00*/  IMAD R5, R5, R27, R12 ;  /* 0x0000001b05057224 */ /* 0x000fe400078e020c */
[----:B------:R-:W-:Y:S01]  /*0c10*/  IMAD R27, R7, R21, R4 ;  /* 0x00000015071b7224 */ /* 0x000fe200078e0204 */
[----:B------:R-:W3:Y:S01]  /*0c20*/  LDC R28, c[0x0][0x658] ;  /* 0x00019600ff1c7b82 */ /* 0x000ee20000000800 */
[----:B------:R-:W-:Y:S01]  /*0c30*/  IMAD.IADD R5, R11, 0x1, R5 ;  /* 0x000000010b057824 */ /* 0x000fe200078e0205 */
[----:B0-----:R-:W-:Y:S01]  /*0c40*/  ISETP.NE.U32.AND P0, PT, R30, RZ, PT ;  /* 0x000000ff1e00720c */ /* 0x001fe20003f05070 */
[----:B------:R-:W-:-:S03]  /*0c50*/  IMAD.MOV.U32 R21, RZ, RZ, 0x1 ;  /* 0x00000001ff157424 */ /* 0x000fc600078e00ff */
[----:B------:R-:W-:Y:S02]  /*0c60*/  ISETP.NE.AND.EX P0, PT, R31, RZ, PT, P0 ;  /* 0x000000ff1f00720c */ /* 0x000fe40003f05300 */
[----:B------:R-:W0:Y:S01]  /*0c70*/  LDC R26, c[0x0][0x600] ;  /* 0x00018000ff1a7b82 */ /* 0x000e220000000800 */
[-CC-:B-1----:R-:W-:Y:S02]  /*0c80*/  SHF.R.U64 R14, R10, R24.reuse, R5.reuse ;  /* 0x000000180a0e7219 */ /* 0x182fe40000001205 */
[----:B------:R-:W-:-:S05]  /*0c90*/  SHF.R.U32.HI R5, RZ, R24, R5 ;  /* 0x00000018ff057219 */ /* 0x000fca0000011605 */
[----:B------:R-:W1:Y:S01]  /*0ca0*/  LDC R15, c[0x0][0x648] ;  /* 0x00019200ff0f7b82 */ /* 0x000e620000000800 */
[-CC-:B--2---:R-:W-:Y:S02]  /*0cb0*/  SHF.R.U64 R24, R14, R20.reuse, R5.reuse ;  /* 0x000000140e187219 */ /* 0x184fe40000001205 */
[----:B------:R-:W-:-:S05]  /*0cc0*/  SHF.R.U32.HI R5, RZ, R20, R5 ;  /* 0x00000014ff057219 */ /* 0x000fca0000011605 */
[----:B------:R-:W2:Y:S01]  /*0cd0*/  LDC R32, c[0x0][0x638] ;  /* 0x00018e00ff207b82 */ /* 0x000ea20000000800 */
[-CC-:B---3--:R-:W-:Y:S02]  /*0ce0*/  SHF.R.U64 R20, R24, R28.reuse, R5.reuse ;  /* 0x0000001c18147219 */ /* 0x188fe40000001205 */
[-C--:B------:R-:W-:Y:S02]  /*0cf0*/  SHF.L.U32 R3, R3, R28.reuse, RZ ;  /* 0x0000001c03037219 */ /* 0x080fe400000006ff */
[----:B------:R-:W-:Y:S01]  /*0d00*/  SHF.R.U32.HI R5, RZ, R28, R5 ;  /* 0x0000001cff057219 */ /* 0x000fe20000011605 */
[----:B------:R-:W-:Y:S01]  /*0d10*/  IMAD.MOV.U32 R4, RZ, RZ, R20 ;  /* 0x000000ffff047224 */ /* 0x000fe200078e0014 */
[----:B------:R-:W-:Y:S01]  /*0d20*/  LOP3.LUT R7, RZ, R3, RZ, 0x33, !PT ;  /* 0x00000003ff077212 */ /* 0x000fe200078e33ff */
[----:B------:R-:W3:Y:S01]  /*0d30*/  LDC R23, c[0x0][0x610] ;  /* 0x00018400ff177b82 */ /* 0x000ee20000000800 */
[----:B------:R-:W-:Y:S05]  /*0d40*/  @!P0 BRA `(.L_x_10) ;  /* 0x0000000000288947 */ /* 0x000fea0003800000 */
[----:B------:R-:W4:Y:S02]  /*0d50*/  LDC R3, c[0x0][0x64c] ;  /* 0x00019300ff037b82 */ /* 0x000f240000000800 */
[----:B----4-:R-:W-:-:S05]  /*0d60*/  IADD3 R3, P0, R20, R3, RZ ;  /* 0x0000000314037210 */ /* 0x010fca0007f1e0ff */
        /* <DEDUP_REMOVED lines=8> */
.L_x_10:
[----:B-1----:R-:W-:Y:S02]  /*0df0*/  SHF.R.U64 R5, R4, R15, R5 ;  /* 0x0000000f04057219 */ /* 0x002fe40000001205 */
[----:B------:R-:W-:Y:S01]  /*0e00*/  LOP3.LUT R4, R24, R7, RZ, 0xc0, !PT ;  /* 0x0000000718047212 */ /* 0x000fe200078ec0ff */
[----:B0-----:R-:W-:Y:S01]  /*0e10*/  VIADD R7, R26, 0xffffffff ;  /* 0xffffffff1a077836 */ /* 0x001fe20000000000 */
[----:B------:R-:W-:Y:S01]  /*0e20*/  SHF.L.U32 R3, R21, R28, RZ ;  /* 0x0000001c15037219 */ /* 0x000fe200000006ff */
[----:B------:R-:W-:Y:S01]  /*0e30*/  IMAD.MOV R9, RZ, RZ, -R5 ;  /* 0x000000ffff097224 */ /* 0x000fe200078e0a05 */
[----:B------:R-:W-:Y:S02]  /*0e40*/  SEL R6, R6, R27, !P1 ;  /* 0x0000001b06067207 */ /* 0x000fe40004800000 */
[----:B------:R-:W-:Y:S01]  /*0e50*/  LOP3.LUT R7, R14, R7, RZ, 0xc0, !PT ;  /* 0x000000070e077212 */ /* 0x000fe200078ec0ff */
[----:B------:R-:W-:Y:S02]  /*0e60*/  IMAD R5, R3, R5, R4 ;  /* 0x0000000503057224 */ /* 0x000fe400078e0204 */
[----:B--2---:R-:W-:-:S02]  /*0e70*/  IMAD R3, R9, R32, R20 ;  /* 0x0000002009037224 */ /* 0x004fc400078e0214 */
[----:B---3--:R-:W-:Y:S02]  /*0e80*/  IMAD R6, R5, R23, R6 ;  /* 0x0000001705067224 */ /* 0x008fe400078e0206 */
[----:B------:R-:W-:Y:S02]  /*0e90*/  IMAD R99, R3, R26, R7 ;  /* 0x0000001a03637224 */ /* 0x000fe400078e0207 */
[----:B------:R-:W-:Y:S02]  /*0ea0*/  IMAD.MOV.U32 R4, RZ, RZ, 0x1 ;  /* 0x00000001ff047424 */ /* 0x000fe400078e00ff */
[----:B------:R-:W-:Y:S01]  /*0eb0*/  IMAD.MOV.U32 R23, RZ, RZ, R25 ;  /* 0x000000ffff177224 */ /* 0x000fe200078e0019 */
[----:B------:R-:W-:Y:S02]  /*0ec0*/  SEL R100, R99, R6, !P1 ;  /* 0x0000000663647207 */ /* 0x000fe40004800000 */
[----:B------:R-:W-:Y:S02]  /*0ed0*/  PRMT R3, R4, 0x7610, R3 ;  /* 0x0000761004037816 */ /* 0x000fe40000000003 */
[----:B------:R-:W-:-:S07]  /*0ee0*/  SEL R99, R6, R99, !P1 ;  /* 0x0000006306637207 */ /* 0x000fce0004800000 */
.L_x_8:
[----:B------:R-:W-:-:S08]  /*0ef0*/  NOP ;  /* 0x0000000000007918 */ /* 0x000fd00000000000 */
[----:B------:R-:W0:Y:S02]  /*0f00*/  USETMAXREG.TRY_ALLOC.CTAPOOL UP0, 0xe8 ;  /* 0x000000e8000079c8 */ /* 0x000e240008000600 */
[----:B0-----:R-:W-:-:S13]  /*0f10*/  PLOP3.LUT P0, PT, PT, PT, UP0, 0x80, 0x0 ;  /* 0x000000000000781c */ /* 0x001fda0003f0f008 */
[----:B------:R-:W-:Y:S05]  /*0f20*/  @!P0 BRA `(.L_x_8) ;  /* 0xfffffffc00f08947 */ /* 0x000fea000383ffff */
[----:B------:R-:W-:Y:S01]  /*0f30*/  ULDC.64 UR4, c[0x0][0x598] ;  /* 0x0001660000047ab9 */ /* 0x000fe20000000a00 */
[----:B------:R-:W-:Y:S01]  /*0f40*/  ULDC.64 UR38, c[0x0][0x208] ;  /* 0x0000820000267ab9 */ /* 0x000fe20000000a00 */
[----:B------:R-:W-:-:S04]  /*0f50*/  ISETP.NE.U32.AND P0, PT, RZ, UR4, PT ;  /* 0x00000004ff007c0c */ /* 0x000fc8000bf05070 */
[----:B------:R-:W-:-:S13]  /*0f60*/  ISETP.NE.AND.EX P0, PT, RZ, UR5, PT, P0 ;  /* 0x00000005ff007c0c */ /* 0x000fda000bf05300 */
[----:B------:R-:W-:Y:S05]  /*0f70*/  @!P0 BRA `(.L_x_11) ;  /* 0x00000000001c8947 */ /* 0x000fea0003800000 */
[----:B------:R-:W0:Y:S02]  /*0f80*/  LDC.64 R4, c[0x0][0x598] ;  /* 0x00016600ff047b82 */ /* 0x000e240000000a00 */
[----:B0-----:R-:W2:Y:S02]  /*0f90*/  LDG.E.64 R4, desc[UR38][R4.64] ;  /* 0x0000002604047981 */ /* 0x001ea4000c1e1b00 */
[----:B--2---:R-:W-:-:S04]  /*0fa0*/  ISETP.NE.U32.AND P0, PT, R4, RZ, PT ;  /* 0x000000ff0400720c */ /* 0x004fc80003f05070 */
[----:B------:R-:W-:-:S13]  /*0fb0*/  ISETP.NE.AND.EX P0, PT, R5, RZ, PT, P0 ;  /* 0x000000ff0500720c */ /* 0x000fda0003f05300 */
[----:B------:R-:W-:Y:S05]  /*0fc0*/  @!P0 BRA `(.L_x_11) ;  /* 0x0000000000088947 */ /* 0x000fea0003800000 */
[----:B------:R0:W5:Y:S01]  /*0fd0*/  LD.E R90, desc[UR38][R4.64] ;  /* 0x00000026045a7980 */ /* 0x000162000c101900 */
[----:B------:R-:W-:Y:S05]  /*0fe0*/  BRA `(.L_x_12) ;  /* 0x0000000000247947 */ /* 0x000fea0003800000 */
.L_x_11:
[----:B------:R-:W-:Y:S02]  /*0ff0*/  ULDC.64 UR4, c[0x0][0x588] ;  /* 0x0001620000047ab9 */ /* 0x000fe40000000a00 */
[----:B------:R-:W-:-:S04]  /*1000*/  ISETP.NE.U32.AND P0, PT, RZ, UR4, PT ;  /* 0x00000004ff007c0c */ /* 0x000fc8000bf05070 */
[----:B------:R-:W-:-:S13]  /*1010*/  ISETP.NE.AND.EX P0, PT, RZ, UR5, PT, P0 ;  /* 0x00000005ff007c0c */ /* 0x000fda000bf05300 */
[----:B------:R-:W-:Y:S05]  /*1020*/  @!P0 BRA `(.L_x_13) ;  /* 0x00000000000c8947 */ /* 0x000fea0003800000 */
[----:B------:R-:W0:Y:S02]  /*1030*/  LDC.64 R90, c[0x0][0x588] ;  /* 0x00016200ff5a7b82 */ /* 0x000e240000000a00 */
[----:B0-----:R1:W5:Y:S01]  /*1040*/  LDG.E R90, desc[UR38][R90.64] ;  /* 0x000000265a5a7981 */ /* 0x001362000c1e1900 */
[----:B------:R-:W-:Y:S05]  /*1050*/  BRA `(.L_x_12) ;  /* 0x0000000000087947 */ /* 0x000fea0003800000 */
.L_x_13:
[----:B------:R-:W-:Y:S02]  /*1060*/  ULDC UR4, c[0x0][0x580] ;  /* 0x0001600000047ab9 */ /* 0x000fe40000000800 */
[----:B------:R-:W-:-:S07]  /*1070*/  IMAD.U32 R90, RZ, RZ, UR4 ;  /* 0x00000004ff5a7e24 */ /* 0x000fce000f8e00ff */
.L_x_12:
[----:B------:R-:W-:Y:S02]  /*1080*/  ULDC.64 UR4, c[0x0][0x5a0] ;  /* 0x0001680000047ab9 */ /* 0x000fe40000000a00 */
[----:B------:R-:W-:-:S04]  /*1090*/  ISETP.NE.U32.AND P0, PT, RZ, UR4, PT ;  /* 0x00000004ff007c0c */ /* 0x000fc8000bf05070 */
[----:B------:R-:W-:-:S13]  /*10a0*/  ISETP.NE.AND.EX P0, PT, RZ, UR5, PT, P0 ;  /* 0x00000005ff007c0c */ /* 0x000fda000bf05300 */
[----:B------:R-:W-:Y:S05]  /*10b0*/  @!P0 BRA `(.L_x_14) ;  /* 0x00000000001c8947 */ /* 0x000fea0003800000 */
[----:B0-----:R-:W0:Y:S02]  /*10c0*/  LDC.64 R4, c[0x0][0x5a0] ;  /* 0x00016800ff047b82 */ /* 0x001e240000000a00 */
[----:B0-----:R-:W2:Y:S02]  /*10d0*/  LDG.E.64 R4, desc[UR38][R4.64] ;  /* 0x0000002604047981 */ /* 0x001ea4000c1e1b00 */
[----:B--2---:R-:W-:-:S04]  /*10e0*/  ISETP.NE.U32.AND P0, PT, R4, RZ, PT ;  /* 0x000000ff0400720c */ /* 0x004fc80003f05070 */
[----:B------:R-:W-:-:S13]  /*10f0*/  ISETP.NE.AND.EX P0, PT, R5, RZ, PT, P0 ;  /* 0x000000ff0500720c */ /* 0x000fda0003f05300 */
[----:B------:R-:W-:Y:S05]  /*1100*/  @!P0 BRA `(.L_x_14) ;  /* 0x0000000000088947 */ /* 0x000fea0003800000 */
[----:B-1----:R0:W5:Y:S01]  /*1110*/  LD.E R91, desc[UR38][R4.64] ;  /* 0x00000026045b7980 */ /* 0x002162000c101900 */
[----:B------:R-:W-:Y:S05]  /*1120*/  BRA `(.L_x_15) ;  /* 0x0000000000247947 */ /* 0x000fea0003800000 */
.L_x_14:
[----:B------:R-:W-:Y:S02]  /*1130*/  ULDC.64 UR4, c[0x0][0x590] ;  /* 0x0001640000047ab9 */ /* 0x000fe40000000a00 */
[----:B------:R-:W-:-:S04]  /*1140*/  ISETP.NE.U32.AND P0, PT, RZ, UR4, PT ;  /* 0x00000004ff007c0c */ /* 0x000fc8000bf05070 */
[----:B------:R-:W-:-:S13]  /*1150*/  ISETP.NE.AND.EX P0, PT, RZ, UR5, PT, P0 ;  /* 0x00000005ff007c0c */ /* 0x000fda000bf05300 */
[----:B------:R-:W-:Y:S05]  /*1160*/  @!P0 BRA `(.L_x_16) ;  /* 0x00000000000c8947 */ /* 0x000fea0003800000 */
[----:B0-----:R-:W1:Y:S02]  /*1170*/  LDC.64 R4, c[0x0][0x590] ;  /* 0x00016400ff047b82 */ /* 0x001e640000000a00 */
[----:B-1----:R1:W5:Y:S01]  /*1180*/  LDG.E R91, desc[UR38][R4.64] ;  /* 0x00000026045b7981 */ /* 0x002362000c1e1900 */
[----:B------:R-:W-:Y:S05]  /*1190*/  BRA `(.L_x_15) ;  /* 0x0000000000087947 */ /* 0x000fea0003800000 */
.L_x_16:
[----:B------:R-:W-:Y:S02]  /*11a0*/  ULDC UR4, c[0x0][0x584] ;  /* 0x0001610000047ab9 */ /* 0x000fe40000000800 */
[----:B-1----:R-:W-:-:S07]  /*11b0*/  IMAD.U32 R91, RZ, RZ, UR4 ;  /* 0x00000004ff5b7e24 */ /* 0x002fce000f8e00ff */
.L_x_15:
[----:B------:R-:W-:-:S13]  /*11c0*/  LOP3.LUT P0, RZ, R3, 0xff, RZ, 0xc0, !PT ;  /* 0x000000ff03ff7812 */ /* 0x000fda000780c0ff */
[----:B------:R-:W-:Y:S05]  /*11d0*/  @!P0 EXIT ;  /* 0x000000000000894d */ /* 0x000fea0003800000 */
[----:B------:R-:W2:Y:S01]  /*11e0*/  LDC R93, c[0x0][0x658] ;  /* 0x00019600ff5d7b82 */ /* 0x000ea20000000800 */
[----:B------:R-:W-:Y:S01]  /*11f0*/  LOP3.LUT R8, R8, 0x1, RZ, 0xc0, !PT ;  /* 0x0000000108087812 */ /* 0x000fe200078ec0ff */
[----:B------:R-:W-:Y:S01]  /*1200*/  ULDC.64 UR6, c[0x0][0x288] ;  /* 0x0000a20000067ab9 */ /* 0x000fe20000000a00 */
[----:B------:R-:W-:Y:S01]  /*1210*/  SHF.R.U32.HI R3, RZ, 0x2, R94 ;  /* 0x00000002ff037819 */ /* 0x000fe2000001165e */
[----:B------:R-:W-:Y:S01]  /*1220*/  UIADD3 UR4, UR7, 0x3f, URZ ;  /* 0x0000003f07047890 */ /* 0x000fe2000fffe03f */
[----:B------:R-:W-:Y:S01]  /*1230*/  SHF.R.U32.HI R0, RZ, 0x1, R0 ;  /* 0x00000001ff007819 */ /* 0x000fe20000011600 */
[----:B------:R-:W-:Y:S01]  /*1240*/  IMAD.SHL.U32 R88, R8, 0x40, RZ ;  /* 0x0000004008587824 */ /* 0x000fe200078e00ff */
[----:B------:R-:W-:Y:S01]  /*1250*/  LOP3.LUT R3, R3, 0x7, RZ, 0xc0, !PT ;  /* 0x0000000703037812 */ /* 0x000fe200078ec0ff */
[----:B------:R-:W-:Y:S01]  /*1260*/  USHF.R.S32.HI UR5, URZ, 0x1f, UR4 ;  /* 0x0000001f3f057899 */ /* 0x000fe20008011404 */
[----:B------:R-:W-:Y:S01]  /*1270*/  LOP3.LUT R0, R0, 0x30, RZ, 0xc0, !PT ;  /* 0x0000003000007812 */ /* 0x000fe200078ec0ff */
[----:B01----:R-:W-:Y:S01]  /*1280*/  IMAD.MOV.U32 R4, RZ, RZ, 0x1 ;  /* 0x00000001ff047424 */ /* 0x003fe200078e00ff */
[--C-:B------:R-:W-:Y:S01]  /*1290*/  LOP3.LUT R88, R88, 0x40, R3.reuse, 0xe2, !PT ;  /* 0x0000004058587812 */ /* 0x100fe200078ee203 */
[----:B------:R-:W-:Y:S01]  /*12a0*/  ULEA.HI UR5, UR5, UR4, URZ, 0x6 ;  /* 0x0000000405057291 */ /* 0x000fe2000f8f303f */
[-C--:B------:R-:W-:Y:S01]  /*12b0*/  IADD3 R3, RZ, -R0.reuse, -R3 ;  /* 0x80000000ff037210 */ /* 0x080fe20007ffe803 */
[----:B------:R-:W-:Y:S01]  /*12c0*/  IMAD.U32 R5, RZ, RZ, UR6 ;  /* 0x00000006ff057e24 */ /* 0x000fe2000f8e00ff */
[----:B------:R-:W-:Y:S01]  /*12d0*/  LOP3.LUT R88, R88, R0, RZ, 0xfc, !PT ;  /* 0x0000000058587212 */ /* 0x000fe200078efcff */
[----:B------:R-:W-:Y:S01]  /*12e0*/  USHF.R.S32.HI UR43, URZ, 0x6, UR5 ;  /* 0x000000063f2b7899 */ /* 0x000fe20008011405 */
[----:B------:R-:W-:Y:S01]  /*12f0*/  IMAD.MOV.U32 R0, RZ, RZ, -0x1 ;  /* 0xffffffffff007424 */ /* 0x000fe200078e00ff */
[----:B------:R-:W-:Y:S01]  /*1300*/  LOP3.LUT R92, R94, 0x3, RZ, 0xc0, !PT ;  /* 0x000000035e5c7812 */ /* 0x000fe200078ec0ff */
[----:B------:R-:W-:Y:S01]  /*1310*/  IMAD R3, R8, -0x40, R3 ;  /* 0xffffffc008037824 */ /* 0x000fe200078e0203 */
[----:B------:R-:W-:Y:S01]  /*1320*/  UISETP.LT.AND UP0, UPT, UR43, 0x1, UPT ;  /* 0x000000012b00788c */ /* 0x000fe2000bf01270 */
[----:B------:R-:W-:Y:S01]  /*1330*/  LOP3.LUT R95, R94, 0x80, RZ, 0xc0, !PT ;  /* 0x000000805e5f7812 */ /* 0x000fe200078ec0ff */
[----:B------:R-:W-:Y:S01]  /*1340*/  ULDC UR4, c[0x0][0x284] ;  /* 0x0000a10000047ab9 */ /* 0x000fe20000000800 */
[----:B------:R-:W-:Y:S01]  /*1350*/  IMAD R92, R92, -0x2, R5 ;  /* 0xfffffffe5c5c7824 */ /* 0x000fe200078e0205 */
[-C--:B--2---:R-:W-:Y:S01]  /*1360*/  SHF.L.U32 R0, R0, R93.reuse, RZ ;  /* 0x0000005d00007219 */ /* 0x084fe200000006ff */
[----:B------:R-:W-:Y:S01]  /*1370*/  USEL UR44, UR43, 0x1, UP0 ;  /* 0x000000012b2c7887 */ /* 0x000fe20008000000 */
[----:B------:R-:W-:Y:S01]  /*1380*/  SHF.L.U32 R93, R4, R93, RZ ;  /* 0x0000005d045d7219 */ /* 0x000fe200000006ff */
[----:B------:R-:W-:Y:S01]  /*1390*/  IMAD.SHL.U32 R94, R94, 0x2, RZ ;  /* 0x000000025e5e7824 */ /* 0x000fe200078e00ff */
[----:B------:R-:W-:Y:S01]  /*13a0*/  SHF.R.U32.HI R95, RZ, 0x7, R95 ;  /* 0x00000007ff5f7819 */ /* 0x000fe2000001165f */
[----:B------:R-:W-:Y:S01]  /*13b0*/  VIADD R97, R3, UR4 ;  /* 0x0000000403617c36 */ /* 0x000fe20008000000 */
[----:B------:R-:W-:Y:S01]  /*13c0*/  LOP3.LUT R96, RZ, R0, RZ, 0x33, !PT ;  /* 0x00000000ff607212 */ /* 0x000fe200078e33ff */
[----:B------:R-:W-:Y:S01]  /*13d0*/  IMAD.MOV.U32 R89, RZ, RZ, RZ ;  /* 0x000000ffff597224 */ /* 0x000fe200078e00ff */
[----:B------:R-:W-:Y:S01]  /*13e0*/  UIADD3 UR44, UR43, -UR44, URZ ;  /* 0x8000002c2b2c7290 */ /* 0x000fe2000fffe03f */
[----:B------:R-:W-:Y:S01]  /*13f0*/  UMOV UR40, URZ ;  /* 0x0000003f00287c82 */ /* 0x000fe20008000000 */
[----:B------:R-:W-:-:S10]  /*1400*/  UMOV UR41, URZ ;  /* 0x0000003f00297c82 */ /* 0x000fd40008000000 */
.L_x_166:
[----:B------:R-:W0:Y:S01]  /*1410*/  SHFL.IDX PT, R0, R95, RZ, 0x1f ;  /* 0x00001fff5f007589 */ /* 0x000e2200000e0000 */
[----:B-1----:R-:W1:Y:S01]  /*1420*/  S2UR UR7, SR_CgaCtaId ;  /* 0x00000000000779c3 */ /* 0x002e620000008800 */
[----:B------:R-:W-:Y:S01]  /*1430*/  UMOV UR6, 0x400 ;  /* 0x0000040000067882 */ /* 0x000fe20000000000 */
[----:B0-----:R-:W-:Y:S01]  /*1440*/  R2UR UR4, R0 ;  /* 0x00000000000472ca */ /* 0x001fe200000e0000 */
[----:B-1----:R-:W-:-:S12]  /*1450*/  ULEA UR6, UR7, UR6, 0x18 ;  /* 0x0000000607067291 */ /* 0x002fd8000f8ec03f */
[----:B------:R-:W-:-:S04]  /*1460*/  ULEA.HI UR5, UR4, UR4, URZ, 0x1 ;  /* 0x0000000404057291 */ /* 0x000fc8000f8f083f */
[----:B------:R-:W-:-:S04]  /*1470*/  ULOP3.LUT UR5, UR5, 0xffffe, URZ, 0xc0, !UPT ;  /* 0x000ffffe05057892 */ /* 0x000fc8000f8ec03f */
[----:B------:R-:W-:-:S03]  /*1480*/  UIADD3 UR5, UR4, -UR5, URZ ;  /* 0x8000000504057290 */ /* 0x000fc6000fffe03f */
[----:B------:R-:W-:Y:S01]  /*1490*/  ULDC UR4, c[0x0][0x28c] ;  /* 0x0000a30000047ab9 */ /* 0x000fe20000000800 */
[----:B------:R-:W-:Y:S01]  /*14a0*/  ULEA UR5, UR5, UR6, 0xc ;  /* 0x0000000605057291 */ /* 0x000fe2000f8e603f */
[----:B------:R-:W-:-:S03]  /*14b0*/  ISETP.LT.AND P0, PT, RZ, UR4, PT ;  /* 0x00000004ff007c0c */ /* 0x000fc6000bf01270 */
[----:B------:R-:W-:-:S04]  /*14c0*/  UIADD3 UR5, UR5, 0x100, URZ ;  /* 0x0000010005057890 */ /* 0x000fc8000fffe03f */
[----:B------:R-:W-:-:S04]  /*14d0*/  USHF.R.U32.HI UR5, URZ, 0x4, UR5 ;  /* 0x000000043f057899 */ /* 0x000fc80008011605 */
[----:B------:R-:W-:-:S04]  /*14e0*/  ULOP3.LUT UR5, UR5, 0x3fff, URZ, 0xc0, !UPT ;  /* 0x00003fff05057892 */ /* 0x000fc8000f8ec03f */
[----:B------:R-:W-:Y:S01]  /*14f0*/  ULOP3.LUT UR45, UR5, 0x10000, URZ, 0xfc, !UPT ;  /* 0x00010000052d7892 */ /* 0x000fe2000f8efc3f */
[----:B---34-:R-:W-:Y:S11]  /*1500*/  @P0 BRA `(.L_x_17) ;  /* 0x0000000000400947 */ /* 0x018ff60003800000 */
[----:B------:R-:W-:Y:S01]  /*1510*/  MOV R0, 0x0 ;  /* 0x0000000000007802 */ /* 0x000fe20000000f00 */
[----:B------:R-:W-:Y:S01]  /*1520*/  ULDC.64 UR4, c[0x4][0x68] ;  /* 0x01001a0000047ab9 */ /* 0x000fe20000000a00 */
[----:B------:R-:W-:Y:S01]  /*1530*/  ULDC.64 UR6, c[0x4][0x8] ;  /* 0x0100020000067ab9 */ /* 0x000fe20000000a00 */
[----:B------:R-:W-:Y:S01]  /*1540*/  IMAD.U32 R4, RZ, RZ, UR4 ;  /* 0x00000004ff047e24 */ /* 0x000fe2000f8e00ff */
[----:B------:R0:W1:Y:S01]  /*1550*/  LDC.64 R14, c[0x4][R0] ;  /* 0x01000000000e7b82 */ /* 0x0000620000000a00 */
[----:B------:R-:W-:Y:S01]  /*1560*/  IMAD.U32 R5, RZ, RZ, UR5 ;  /* 0x00000005ff057e24 */ /* 0x000fe2000f8e00ff */
[----:B------:R-:W-:Y:S01]  /*1570*/  ULDC.64 UR4, c[0x4][0x70] ;  /* 0x01001c0000047ab9 */ /* 0x000fe20000000a00 */
[----:B------:R-:W-:Y:S02]  /*1580*/  IMAD.U32 R10, RZ, RZ, UR6 ;  /* 0x00000006ff0a7e24 */ /* 0x000fe4000f8e00ff */
[----:B------:R-:W-:Y:S02]  /*1590*/  IMAD.U32 R6, RZ, RZ, UR4 ;  /* 0x00000004ff067e24 */ /* 0x000fe4000f8e00ff */
[----:B------:R-:W-:-:S02]  /*15a0*/  IMAD.U32 R7, RZ, RZ, UR5 ;  /* 0x00000005ff077e24 */ /* 0x000fc4000f8e00ff */
[----:B------:R-:W-:Y:S02]  /*15b0*/  IMAD.U32 R11, RZ, RZ, UR7 ;  /* 0x00000007ff0b7e24 */ /* 0x000fe4000f8e00ff */
[----:B------:R-:W-:Y:S02]  /*15c0*/  IMAD.MOV.U32 R8, RZ, RZ, 0x1e1 ;  /* 0x000001e1ff087424 */ /* 0x000fe400078e00ff */
[----:B------:R-:W-:Y:S02]  /*15d0*/  IMAD.MOV.U32 R12, RZ, RZ, 0x1 ;  /* 0x00000001ff0c7424 */ /* 0x000fe400078e00ff */
[----:B0-----:R-:W-:-:S07]  /*15e0*/  IMAD.MOV.U32 R13, RZ, RZ, RZ ;  /* 0x000000ffff0d7224 */ /* 0x001fce00078e00ff */
[----:B------:R-:W-:-:S07]  /*15f0*/  LEPC R20, `(.L_x_17) ;  /* 0x000000001014794e */ /* 0x000fce0000000000 */
[----:B-1---5:R-:W-:Y:S05]  /*1600*/  CALL.ABS.NOINC R14 ;  /* 0x000000000e007343 */ /* 0x022fea0003c00000 */
.L_x_17:
[----:B------:R-:W-:-:S04]  /*1610*/  LOP3.LUT R0, R18, 0x1, RZ, 0xfc, !PT ;  /* 0x0000000112007812 */ /* 0x000fc800078efcff */
[----:B------:R-:W-:-:S13]  /*1620*/  ISETP.NE.AND P0, PT, R0, 0x3, PT ;  /* 0x000000030000780c */ /* 0x000fda0003f05270 */
[----:B------:R-:W-:Y:S05]  /*1630*/  @!P0 BRA `(.L_x_18) ;  /* 0x0000000000048947 */ /* 0x000fea0003800000 */
[----:B------:R-:W-:Y:S01]  /*1640*/  BPT.TRAP 0x1 ;  /* 0x000000040000795c */ /* 0x000fe20000300000 */
.L_x_18:
[----:B------:R-:W0:Y:S01]  /*1650*/  S2UR UR5, SR_CgaCtaId ;  /* 0x00000000000579c3 */ /* 0x000e220000008800 */
[----:B------:R-:W-:Y:S01]  /*1660*/  UMOV UR4, 0x400 ;  /* 0x0000040000047882 */ /* 0x000fe20000000000 */
[----:B------:R-:W-:Y:S02]  /*1670*/  IMAD.U32 R0, RZ, RZ, UR40 ;  /* 0x00000028ff007e24 */ /* 0x000fe4000f8e00ff */
[----:B------:R-:W-:-:S03]  /*1680*/  IMAD.U32 R3, RZ, RZ, UR41 ;  /* 0x00000029ff037e24 */ /* 0x000fc6000f8e00ff */
[----:B------:R-:W-:Y:S01]  /*1690*/  SHF.L.U32 R0, R0, 0x1f, RZ ;  /* 0x0000001f00007819 */ /* 0x000fe200000006ff */
[----:B0-----:R-:W-:-:S06]  /*16a0*/  ULEA UR4, UR5, UR4, 0x18 ;  /* 0x0000000405047291 */ /* 0x001fcc000f8ec03f */
[----:B------:R-:W-:-:S04]  /*16b0*/  IMAD.U32 R6, RZ, RZ, UR4 ;  /* 0x00000004ff067e24 */ /* 0x000fc8000f8e00ff */
[----:B------:R-:W-:-:S04]  /*16c0*/  IMAD R3, R3, 0x8, R6 ;  /* 0x0000000803037824 */ /* 0x000fc800078e0206 */
[----:B------:R0:W1:Y:S01]  /*16d0*/  SYNCS.PHASECHK.TRANS64.TRYWAIT P1, [R3+URZ], R0 ;  /* 0x00000000030075a7 */ /* 0x000062000802017f */
[----:B------:R-:W-:Y:S05]  /*16e0*/  @!P0 BRA `(.L_x_19) ;  /* 0x0000000000048947 */ /* 0x000fea0003800000 */
[----:B------:R-:W-:Y:S01]  /*16f0*/  BPT.TRAP 0x1 ;  /* 0x000000040000795c */ /* 0x000fe20000300000 */
.L_x_19:
[----:B------:R-:W-:-:S05]  /*1700*/  IMAD.U32 R4, RZ, RZ, UR44 ;  /* 0x0000002cff047e24 */ /* 0x000fca000f8e00ff */
[----:B------:R-:W-:Y:S01]  /*1710*/  ISETP.GE.AND P2, PT, R4, 0x1, PT ;  /* 0x000000010400780c */ /* 0x000fe20003f46270 */
[----:B-1----:R-:W-:-:S12]  /*1720*/  @P1 BRA `(.L_x_20) ;  /* 0x0000000000081947 */ /* 0x002fd80003800000 */
[----:B------:R-:W1:Y:S02]  /*1730*/  SYNCS.PHASECHK.TRANS64.TRYWAIT P1, [R3+URZ], R0 ;  /* 0x00000000030075a7 */ /* 0x000e64000802017f */
[----:B-1----:R-:W-:Y:S05]  /*1740*/  @!P1 BRA `(.L_x_21) ;  /* 0x00000058004c9947 */ /* 0x002fea0003800000 */
.L_x_20:
[----:B------:R-:W-:Y:S05]  /*1750*/  WARPSYNC.ALL ;  /* 0x0000000000007948 */ /* 0x000fea0003800000 */
[----:B------:R-:W-:Y:S01]  /*1760*/  R2UR UR4, R6 ;  /* 0x00000000060472ca */ /* 0x000fe200000e0000 */
[----:B------:R-:W-:Y:S01]  /*1770*/  ULEA UR6, UR41, UR45, 0xa ;  /* 0x0000002d29067291 */ /* 0x000fe2000f8e503f */
[----:B------:R-:W-:Y:S01]  /*1780*/  WARPGROUP.ARRIVE ;  /* 0x00000000000079c5 */ /* 0x000fe20000000000 */
[----:B------:R-:W-:Y:S01]  /*1790*/  UMOV UR9, 0x80000020 ;  /* 0x8000002000097882 */ /* 0x000fe20000000000 */
[----:B------:R-:W-:Y:S01]  /*17a0*/  UMOV UR11, 0x80000020 ;  /* 0x80000020000b7882 */ /* 0x000fe20000000000 */
[----:B------:R-:W-:-:S03]  /*17b0*/  UIADD3 UR7, UR6, 0x200, URZ ;  /* 0x0000020006077890 */ /* 0x000fc6000fffe03f */
[----:B------:R-:W-:-:S05]  /*17c0*/  UMOV UR8, UR6 ;  /* 0x0000000600087c82 */ /* 0x000fca0008000000 */
[----:B------:R-:W-:-:S04]  /*17d0*/  UIADD3 UR4, UR4, 0xc100, URZ ;  /* 0x0000c10004047890 */ /* 0x000fc8000fffe03f */
[----:B------:R-:W-:-:S04]  /*17e0*/  USHF.R.U32.HI UR4, URZ, 0x4, UR4 ;  /* 0x000000043f047899 */ /* 0x000fc80008011604 */
[----:B------:R-:W-:-:S04]  /*17f0*/  ULOP3.LUT UR4, UR4, 0x3fff, URZ, 0xc0, !UPT ;  /* 0x00003fff04047892 */ /* 0x000fc8000f8ec03f */
[----:B------:R-:W-:-:S04]  /*1800*/  ULOP3.LUT UR4, UR4, 0x10000, URZ, 0xfc, !UPT ;  /* 0x0001000004047892 */ /* 0x000fc8000f8efc3f */
[----:B------:R-:W-:-:S07]  /*1810*/  ULEA UR5, UR41, UR4, 0x8 ;  /* 0x0000000429057291 */ /* 0x000fce000f8e403f */
[----:B------:R-:W-:Y:S02]  /*1820*/  UMOV UR10, UR5 ;  /* 0x00000005000a7c82 */ /* 0x000fe40008000000 */
[----:B------:R-:W-:Y:S01]  /*1830*/  IGMMA.64x64x32.S8.S8 R56, gdesc[UR8], RZ, !UPT, gsb0 ;  /* 0x01e00000083879f1 */ /* 0x000fe2000c0410ff */
[----:B------:R-:W-:Y:S01]  /*1840*/  UMOV UR8, UR7 ;  /* 0x0000000700087c82 */ /* 0x000fe20008000000 */
[----:B------:R-:W-:Y:S01]  /*1850*/  UMOV UR9, 0x80000020 ;  /* 0x8000002000097882 */ /* 0x000fe20000000000 */
[----:B------:R-:W-:Y:S02]  /*1860*/  WARPGROUP.DEPBAR.LE gsb0, 0x0 ;  /* 0x00008000000079c5 */ /* 0x000fe40000010000 */
[----:B------:R-:W-:-:S06]  /*1870*/  WARPGROUP.ARRIVE ;  /* 0x00000000000079c5 */ /* 0x000fcc0000000000 */
[----:B------:R-:W-:Y:S01]  /*1880*/  IGMMA.64x64x32.S8.S8 R24, gdesc[UR8], RZ, !UPT, gsb0 ;  /* 0x01e00000081879f1 */ /* 0x000fe2000c0410ff */
[----:B------:R-:W-:Y:S02]  /*1890*/  UIADD3 UR8, UR6, 0x2, URZ ;  /* 0x0000000206087890 */ /* 0x000fe4000fffe03f */
[----:B------:R-:W-:Y:S01]  /*18a0*/  UIADD3 UR10, UR5, 0x2, URZ ;  /* 0x00000002050a7890 */ /* 0x000fe2000fffe03f */
[----:B------:R-:W-:Y:S01]  /*18b0*/  UMOV UR9, 0x80000020 ;  /* 0x8000002000097882 */ /* 0x000fe20000000000 */
[----:B------:R-:W-:Y:S01]  /*18c0*/  UMOV UR11, 0x80000020 ;  /* 0x80000020000b7882 */ /* 0x000fe20000000000 */
[----:B------:R-:W-:Y:S01]  /*18d0*/  UIADD3 UR6, UR6, 0x202, URZ ;  /* 0x0000020206067890 */ /* 0x000fe2000fffe03f */
[----:B------:R-:W-:Y:S02]  /*18e0*/  WARPGROUP.DEPBAR.LE gsb0, 0x0 ;  /* 0x00008000000079c5 */ /* 0x000fe40000010000 */
[----:B------:R-:W-:-:S06]  /*18f0*/  WARPGROUP.ARRIVE ;  /* 0x00000000000079c5 */ /* 0x000fcc0000000000 */
[----:B------:R-:W-:Y:S01]  /*1900*/  IGMMA.64x64x32.S8.S8 R56, gdesc[UR8], R56, gsb0 ;  /* 0x01e00000083879f1 */ /* 0x000fe20008041038 */
[----:B------:R-:W-:Y:S01]  /*1910*/  UMOV UR8, UR6 ;  /* 0x0000000600087c82 */ /* 0x000fe20008000000 */
[----:B------:R-:W-:Y:S01]  /*1920*/  UMOV UR9, 0x80000020 ;  /* 0x8000002000097882 */ /* 0x000fe20000000000 */
[----:B------:R-:W-:Y:S02]  /*1930*/  WARPGROUP.DEPBAR.LE gsb0, 0x0 ;  /* 0x00008000000079c5 */ /* 0x000fe40000010000 */
[----:B------:R-:W-:-:S06]  /*1940*/  WARPGROUP.ARRIVE ;  /* 0x00000000000079c5 */ /* 0x000fcc0000000000 */
[----:B------:R-:W-:Y:S03]  /*1950*/  IGMMA.64x64x32.S8.S8 R24, gdesc[UR8], R24, gsb0 ;  /* 0x01e00000081879f1 */ /* 0x000fe60008041018 */
[----:B------:R-:W-:Y:S02]  /*1960*/  WARPGROUP.DEPBAR.LE gsb0, 0x0 ;  /* 0x00008000000079c5 */ /* 0x000fe40000010000 */
[----:B------:R-:W-:Y:S05]  /*1970*/  @!P2 BRA `(.L_x_22) ;  /* 0x000000040020a947 */ /* 0x000fea0003800000 */
[----:B------:R-:W-:Y:S01]  /*1980*/  UIADD3 UR5, UR41, 0x1, URZ ;  /* 0x0000000129057890 */ /* 0x000fe2000fffe03f */
[----:B01----:R-:W-:Y:S02]  /*1990*/  IMAD.U32 R0, RZ, RZ, UR44 ;  /* 0x0000002cff007e24 */ /* 0x003fe4000f8e00ff */
[----:B------:R-:W-:Y:S01]  /*19a0*/  IMAD.U32 R3, RZ, RZ, UR41 ;  /* 0x00000029ff037e24 */ /* 0x000fe2000f8e00ff */
[----:B------:R-:W-:-:S04]  /*19b0*/  UISETP.NE.AND UP0, UPT, UR5, 0x3, UPT ;  /* 0x000000030500788c */ /* 0x000fc8000bf05270 */
[----:B------:R-:W-:Y:S02]  /*19c0*/  USEL UR6, URZ, 0x1, UP0 ;  /* 0x000000013f067887 */ /* 0x000fe40008000000 */
[----:B------:R-:W-:Y:S02]  /*19d0*/  USEL UR5, UR5, URZ, UP0 ;  /* 0x0000003f05057287 */ /* 0x000fe40008000000 */
[----:B------:R-:W-:-:S06]  /*19e0*/  ULOP3.LUT UR6, UR40, UR6, URZ, 0x3c, !UPT ;  /* 0x0000000628067292 */ /* 0x000fcc000f8e3c3f */
[----:B------:R-:W-:-:S07]  /*19f0*/  IMAD.U32 R7, RZ, RZ, UR6 ;  /* 0x00000006ff077e24 */ /* 0x000fce000f8e00ff */
.L_x_29:
[----:B------:R-:W-:Y:S05]  /*1a00*/  @!P0 BRA `(.L_x_23) ;  /* 0x0000000000048947 */ /* 0x000fea0003800000 */
[----:B------:R-:W-:Y:S01]  /*1a10*/  BPT.TRAP 0x1 ;  /* 0x000000040000795c */ /* 0x000fe20000300000 */
.L_x_23:
[----:B------:R-:W0:Y:S01]  /*1a20*/  S2UR UR7, SR_CgaCtaId ;  /* 0x00000000000779c3 */ /* 0x000e220000008800 */
[----:B------:R-:W-:Y:S01]  /*1a30*/  UMOV UR6, 0x400 ;  /* 0x0000040000067882 */ /* 0x000fe20000000000 */
[----:B------:R-:W-:Y:S01]  /*1a40*/  IMAD.U32 R5, RZ, RZ, UR5 ;  /* 0x00000005ff057e24 */ /* 0x000fe2000f8e00ff */
[----:B------:R-:W-:Y:S01]  /*1a50*/  SHF.L.U32 R4, R7, 0x1f, RZ ;  /* 0x0000001f07047819 */ /* 0x000fe200000006ff */
[----:B0-----:R-:W-:-:S06]  /*1a60*/  ULEA UR6, UR7, UR6, 0x18 ;  /* 0x0000000607067291 */ /* 0x001fcc000f8ec03f */
[----:B------:R-:W-:-:S04]  /*1a70*/  IMAD.U32 R6, RZ, RZ, UR6 ;  /* 0x00000006ff067e24 */ /* 0x000fc8000f8e00ff */
[----:B------:R-:W-:-:S04]  /*1a80*/  IMAD R5, R5, 0x8, R6 ;  /* 0x0000000805057824 */ /* 0x000fc800078e0206 */
[----:B------:R0:W1:Y:S01]  /*1a90*/  SYNCS.PHASECHK.TRANS64.TRYWAIT P1, [R5+URZ], R4 ;  /* 0x00000004050075a7 */ /* 0x000062000802017f */
[----:B------:R-:W-:Y:S05]  /*1aa0*/  @!P0 BRA `(.L_x_24) ;  /* 0x0000000000048947 */ /* 0x000fea0003800000 */
[----:B------:R-:W-:Y:S01]  /*1ab0*/  BPT.TRAP 0x1 ;  /* 0x000000040000795c */ /* 0x000fe20000300000 */
.L_x_24:
[----:B-1----:R-:W-:Y:S05]  /*1ac0*/  @P1 BRA `(.L_x_25) ;  /* 0x0000000000081947 */ /* 0x002fea0003800000 */
[----:B------:R-:W1:Y:S02]  /*1ad0*/  SYNCS.PHASECHK.TRANS64.TRYWAIT P1, [R5+URZ], R4 ;  /* 0x00000004050075a7 */ /* 0x000e64000802017f */
[----:B-1----:R-:W-:Y:S05]  /*1ae0*/  @!P1 BRA `(.L_x_26) ;  /* 0x0000005400789947 */ /* 0x002fea0003800000 */
.L_x_25:
[----:B------:R-:W-:Y:S01]  /*1af0*/  ULEA UR6, UR5, UR4, 0x8 ;  /* 0x0000000405067291 */ /* 0x000fe2000f8e403f */
[----:B------:R-:W-:Y:S01]  /*1b00*/  WARPGROUP.ARRIVE ;  /* 0x00000000000079c5 */ /* 0x000fe20000000000 */
[----:B------:R-:W-:Y:S01]  /*1b10*/  ULEA UR7, UR5, UR45, 0xa ;  /* 0x0000002d05077291 */ /* 0x000fe2000f8e503f */
[----:B------:R-:W-:Y:S01]  /*1b20*/  UMOV UR11, 0x80000020 ;  /* 0x80000020000b7882 */ /* 0x000fe20000000000 */
[----:B------:R-:W-:Y:S02]  /*1b30*/  UMOV UR9, 0x80000020 ;  /* 0x8000002000097882 */ /* 0x000fe40000000000 */
[----:B------:R-:W-:Y:S01]  /*1b40*/  UIADD3 UR12, UR7, 0x200, URZ ;  /* 0x00000200070c7890 */ /* 0x000fe2000fffe03f */
[----:B------:R-:W-:Y:S02]  /*1b50*/  UMOV UR10, UR6 ;  /* 0x00000006000a7c82 */ /* 0x000fe40008000000 */
[----:B------:R-:W-:Y:S02]  /*1b60*/  UMOV UR8, UR7 ;  /* 0x0000000700087c82 */ /* 0x000fe40008000000 */
[----:B------:R-:W-:Y:S01]  /*1b70*/  IGMMA.64x64x32.S8.S8 R56, gdesc[UR8], R56, gsb0 ;  /* 0x01e00000083879f1 */ /* 0x000fe20008041038 */
[----:B------:R-:W-:Y:S01]  /*1b80*/  UMOV UR9, 0x80000020 ;  /* 0x8000002000097882 */ /* 0x000fe20000000000 */
[----:B------:R-:W-:Y:S01]  /*1b90*/  UMOV UR8, UR12 ;  /* 0x0000000c00087c82 */ /* 0x000fe20008000000 */
[----:B------:R-:W-:-:S02]  /*1ba0*/  WARPGROUP.DEPBAR.LE gsb0, 0x0 ;  /* 0x00008000000079c5 */ /* 0x000fc40000010000 */
[----:B------:R-:W-:-:S06]  /*1bb0*/  WARPGROUP.ARRIVE ;  /* 0x00000000000079c5 */ /* 0x000fcc0000000000 */
[----:B------:R-:W-:Y:S01]  /*1bc0*/  IGMMA.64x64x32.S8.S8 R24, gdesc[UR8], R24, gsb0 ;  /* 0x01e00000081879f1 */ /* 0x000fe20008041018 */
        /* <DEDUP_REMOVED lines=15> */
[----:B------:R-:W-:Y:S01]  /*1cc0*/  BPT.TRAP 0x1 ;  /* 0x000000040000795c */ /* 0x000fe20000300000 */
.L_x_27:
[----:B------:R-:W-:-:S13]  /*1cd0*/  ISETP.NE.AND P1, PT, R22, RZ, PT ;  /* 0x000000ff1600720c */ /* 0x000fda0003f25270 */
[----:B01----:R-:W-:-:S04]  /*1ce0*/  @P1 IMAD R4, R3, 0x8, R6 ;  /* 0x0000000803041824 */ /* 0x003fc800078e0206 */
[----:B------:R-:W-:-:S05]  /*1cf0*/  @P1 VIADD R4, R4, 0x18 ;  /* 0x0000001804041836 */ /* 0x000fca0000000000 */
[----:B------:R-:W-:-:S04]  /*1d00*/  @P1 PRMT R4, R19, 0x654, R4 ;  /* 0x0000065413041816 */ /* 0x000fc80000000004 */
[----:B------:R0:W-:Y:S01]  /*1d10*/  @P1 SYNCS.ARRIVE.TRANS64.RED.A1T0 RZ, [R4+URZ], RZ ;  /* 0x000000ff04ff19a7 */ /* 0x0001e2000810043f */
[----:B------:R-:W-:-:S13]  /*1d20*/  ISETP.GT.U32.AND P1, PT, R18, 0x1, PT ;  /* 0x000000011200780c */ /* 0x000fda0003f24070 */
[----:B0-----:R-:W-:Y:S05]  /*1d30*/  @P1 BRA `(.L_x_28) ;  /* 0x0000000000041947 */ /* 0x001fea0003800000 */
[----:B------:R-:W-:Y:S01]  /*1d40*/  BPT.TRAP 0x1 ;  /* 0x000000040000795c */ /* 0x000fe20000300000 */
.L_x_28:
[----:B------:R-:W-:Y:S01]  /*1d50*/  UIADD3 UR5, UR5, 0x1, URZ ;  /* 0x0000000105057890 */ /* 0x000fe2000fffe03f */
[C---:B------:R-:W-:Y:S01]  /*1d60*/  ISETP.GT.AND P2, PT, R0.reuse, 0x1, PT ;  /* 0x000000010000780c */ /* 0x040fe20003f44270 */
[----:B------:R-:W-:Y:S02]  /*1d70*/  VIADD R3, R3, 0x1 ;  /* 0x0000000103037836 */ /* 0x000fe40000000000 */
[----:B------:R-:W-:Y:S01]  /*1d80*/  UISETP.NE.AND UP0, UPT, UR5, 0x3, UPT ;  /* 0x000000030500788c */ /* 0x000fe2000bf05270 */
[----:B------:R-:W-:Y:S02]  /*1d90*/  VIADD R0, R0, 0xffffffff ;  /* 0xffffffff00007836 */ /* 0x000fe40000000000 */
[C---:B------:R-:W-:Y:S01]  /*1da0*/  ISETP.NE.AND P1, PT, R3.reuse, 0x3, PT ;  /* 0x000000030300780c */ /* 0x040fe20003f25270 */
[----:B------:R-:W-:Y:S02]  /*1db0*/  USEL UR6, URZ, 0x1, UP0 ;  /* 0x000000013f067887 */ /* 0x000fe40008000000 */
[----:B------:R-:W-:Y:S01]  /*1dc0*/  USEL UR5, UR5, URZ, UP0 ;  /* 0x0000003f05057287 */ /* 0x000fe20008000000 */
[----:B------:R-:W-:-:S03]  /*1dd0*/  SEL R3, R3, RZ, P1 ;  /* 0x000000ff03037207 */ /* 0x000fc60000800000 */
[----:B------:R-:W-:Y:S01]  /*1de0*/  LOP3.LUT R7, R7, UR6, RZ, 0x3c, !PT ;  /* 0x0000000607077c12 */ /* 0x000fe2000f8e3cff */
[----:B------:R-:W-:Y:S07]  /*1df0*/  @P2 BRA `(.L_x_29) ;  /* 0xfffffffc00002947 */ /* 0x000fee000383ffff */
.L_x_22:
[----:B01----:R-:W0:Y:S02]  /*1e00*/  LDC R0, c[0x0][0x28c] ;  /* 0x0000a300ff007b82 */ /* 0x003e240000000800 */
[----:B0-----:R-:W-:-:S13]  /*1e10*/  ISETP.GE.AND P1, PT, R0, 0x1, PT ;  /* 0x000000010000780c */ /* 0x001fda0003f26270 */
[----:B------:R-:W-:Y:S05]  /*1e20*/  @!P1 BRA `(.L_x_30) ;  /* 0x0000000000449947 */ /* 0x000fea0003800000 */
[----:B------:R-:W-:Y:S05]  /*1e30*/  @!P0 BRA `(.L_x_31) ;  /* 0x0000000000048947 */ /* 0x000fea0003800000 */
[----:B------:R-:W-:Y:S01]  /*1e40*/  BPT.TRAP 0x1 ;  /* 0x000000040000795c */ /* 0x000fe20000300000 */
.L_x_31:
[----:B------:R-:W-:-:S13]  /*1e50*/  ISETP.NE.AND P0, PT, R22, RZ, PT ;  /* 0x000000ff1600720c */ /* 0x000fda0003f05270 */
[----:B------:R-:W-:-:S05]  /*1e60*/  VOTEU.ANY UP0, P0 ;  /* 0x00000000003f7886 */ /* 0x000fca0000000100 */
[----:B------:R-:W-:-:S06]  /*1e70*/  @UP0 UIADD3 UR4, UR44, UR41, URZ ;  /* 0x000000292c040290 */ /* 0x000fcc000fffe03f */
[----:B------:R-:W-:Y:S02]  /*1e80*/  IMAD.U32 R4, RZ, RZ, UR4 ;  /* 0x00000004ff047e24 */ /* 0x000fe4000f8e00ff */
[----:B------:R-:W-:Y:S02]  /*1e90*/  IMAD.U32 R3, RZ, RZ, UR4 ;  /* 0x00000004ff037e24 */ /* 0x000fe4000f8e00ff */
[----:B------:R-:W-:-:S05]  /*1ea0*/  @P0 IMAD.WIDE.U32 R4, R4, -0x55555555, RZ ;  /* 0xaaaaaaab04040825 */ /* 0x000fca00078e00ff */
[----:B------:R-:W-:-:S05]  /*1eb0*/  @P0 SHF.R.U32.HI R0, RZ, 0x1, R5 ;  /* 0x00000001ff000819 */ /* 0x000fca0000011605 */
[----:B------:R-:W-:-:S04]  /*1ec0*/  @P0 IMAD R0, R0, -0x3, R3 ;  /* 0xfffffffd00000824 */ /* 0x000fc800078e0203 */
[----:B------:R-:W-:-:S04]  /*1ed0*/  @P0 IMAD R0, R0, 0x8, R6 ;  /* 0x0000000800000824 */ /* 0x000fc800078e0206 */
[----:B------:R-:W-:-:S05]  /*1ee0*/  @P0 VIADD R0, R0, 0x18 ;  /* 0x0000001800000836 */ /* 0x000fca0000000000 */
[----:B------:R-:W-:-:S04]  /*1ef0*/  @P0 PRMT R0, R19, 0x654, R0 ;  /* 0x0000065413000816 */ /* 0x000fc80000000000 */
[----:B------:R0:W-:Y:S01]  /*1f00*/  @P0 SYNCS.ARRIVE.TRANS64.RED.A1T0 RZ, [R0+URZ], RZ ;  /* 0x000000ff00ff09a7 */ /* 0x0001e2000810043f */
[----:B------:R-:W-:-:S13]  /*1f10*/  ISETP.GT.U32.AND P0, PT, R18, 0x1, PT ;  /* 0x000000011200780c */ /* 0x000fda0003f04070 */
[----:B0-----:R-:W-:Y:S05]  /*1f20*/  @P0 BRA `(.L_x_30) ;  /* 0x0000000000040947 */ /* 0x001fea0003800000 */
[----:B------:R-:W-:Y:S01]  /*1f30*/  BPT.TRAP 0x1 ;  /* 0x000000040000795c */ /* 0x000fe20000300000 */
.L_x_30:
[----:B------:R-:W-:Y:S01]  /*1f40*/  IMAD.SHL.U32 R3, R100, 0x40, RZ ;  /* 0x0000004064037824 */ /* 0x000fe200078e00ff */
[----:B------:R-:W-:Y:S01]  /*1f50*/  UIADD3 UR41, UR43, UR41, URZ ;  /* 0x000000292b297290 */ /* 0x000fe2000fffe03f */
[----:B------:R-:W-:Y:S01]  /*1f60*/  IMAD.SHL.U32 R12, R99, 0x100, RZ ;  /* 0x00000100630c7824 */ /* 0x000fe200078e00ff */
[----:B------:R-:W-:Y:S01]  /*1f70*/  ULDC UR7, c[0x0][0x288] ;  /* 0x0000a20000077ab9 */ /* 0x000fe20000000800 */
[----:B------:R-:W-:Y:S01]  /*1f80*/  ULDC UR10, c[0x0][0x284] ;  /* 0x0000a100000a7ab9 */ /* 0x000fe20000000800 */
[----:B------:R-:W-:Y:S01]  /*1f90*/  UISETP.GT.U32.AND UP0, UPT, UR41, 0x2, UPT ;  /* 0x000000022900788c */ /* 0x000fe2000bf04070 */
[C---:B------:R-:W-:Y:S01]  /*1fa0*/  ISETP.GE.AND P0, PT, R3.reuse, UR7, PT ;  /* 0x0000000703007c0c */ /* 0x040fe2000bf06270 */
[----:B------:R-:W-:Y:S01]  /*1fb0*/  UISETP.GE.U32.AND UP1, UPT, UR43, 0x3, UPT ;  /* 0x000000032b00788c */ /* 0x000fe2000bf26070 */
[----:B------:R-:W-:Y:S01]  /*1fc0*/  SHF.R.S32.HI R104, RZ, 0x1f, R23 ;  /* 0x0000001fff687819 */ /* 0x000fe20000011417 */
[----:B------:R-:W-:Y:S01]  /*1fd0*/  UISETP.LT.U32.AND UP0, UPT, UR43, 0x3, UP0 ;  /* 0x000000032b00788c */ /* 0x000fe20008701070 */
[----:B------:R-:W-:Y:S01]  /*1fe0*/  ISETP.GE.OR P0, PT, R12, UR10, P0 ;  /* 0x0000000a0c007c0c */ /* 0x000fe20008706670 */
[----:B------:R-:W-:Y:S01]  /*1ff0*/  UIMAD.WIDE.U32 UR4, UR41, -0x55555555, URZ ;  /* 0xaaaaaaab290478a5 */ /* 0x000fe2000f8e003f */
[----:B------:R-:W-:Y:S01]  /*2000*/  LOP3.LUT R20, R3, 0x6, R94, 0xf8, !PT ;  /* 0x0000000603147812 */ /* 0x000fe200078ef85e */
[----:B------:R-:W-:Y:S01]  /*2010*/  USEL UR6, URZ, 0x1, !UP0 ;  /* 0x000000013f067887 */ /* 0x000fe2000c000000 */
[----:B------:R-:W-:-:S02]  /*2020*/  ULDC.64 UR8, c[0x0][0x5d0] ;  /* 0x0001740000087ab9 */ /* 0x000fc40000000a00 */
[----:B------:R-:W-:Y:S01]  /*2030*/  SHF.R.S32.HI R21, RZ, 0x1f, R20 ;  /* 0x0000001fff157819 */ /* 0x000fe20000011414 */
[----:B------:R-:W-:Y:S01]  /*2040*/  IMAD R0, R104, UR8, RZ ;  /* 0x0000000868007c24 */ /* 0x000fe2000f8e02ff */
[----:B------:R-:W-:Y:S02]  /*2050*/  USHF.R.U32.HI UR4, URZ, 0x1, UR5 ;  /* 0x000000013f047899 */ /* 0x000fe40008011605 */
[----:B------:R-:W-:Y:S01]  /*2060*/  ULOP3.LUT UR40, UR40, UR6, URZ, 0x3c, !UPT ;  /* 0x0000000628287292 */ /* 0x000fe2000f8e3c3f */
[C---:B------:R-:W-:Y:S01]  /*2070*/  IMAD R7, R23.reuse, UR9, R0 ;  /* 0x0000000917077c24 */ /* 0x040fe2000f8e0200 */
[----:B------:R-:W-:Y:S01]  /*2080*/  UIMAD UR41, UR4, -0x3, UR41 ;  /* 0xfffffffd042978a4 */ /* 0x000fe2000f8e0229 */
[----:B------:R-:W-:Y:S01]  /*2090*/  IMAD.WIDE.U32 R4, R23, UR8, R20 ;  /* 0x0000000817047c25 */ /* 0x000fe2000f8e0014 */
[----:B------:R-:W-:-:S03]  /*20a0*/  @UP1 ULOP3.LUT UR40, UR40, 0x1, UR4, 0x78, !UPT ;  /* 0x0000000128281892 */ /* 0x000fc6000f8e7804 */
[----:B------:R-:W-:Y:S02]  /*20b0*/  IMAD.IADD R5, R5, 0x1, R7 ;  /* 0x0000000105057824 */ /* 0x000fe400078e0207 */
[----:B------:R-:W-:Y:S01]  /*20c0*/  IMAD.MOV.U32 R0, RZ, RZ, -0x1 ;  /* 0xffffffffff007424 */ /* 0x000fe200078e00ff */
[----:B------:R-:W-:Y:S06]  /*20d0*/  @P0 BRA `(.L_x_32) ;  /* 0x0000003400000947 */ /* 0x000fec0003800000 */
[----:B------:R-:W0:Y:S01]  /*20e0*/  LDC.64 R100, c[0x0][0x5c8] ;  /* 0x00017200ff647b82 */ /* 0x000e220000000a00 */
[----:B------:R-:W-:Y:S01]  /*20f0*/  IMAD.WIDE R10, R99, 0x100, R88 ;  /* 0x00000100630a7825 */ /* 0x000fe200078e0258 */
[----:B------:R-:W-:Y:S01]  /*2100*/  ULDC.64 UR4, c[0x0][0x5c0] ;  /* 0x0001700000047ab9 */ /* 0x000fe20000000a00 */
[----:B------:R-:W-:Y:S02]  /*2110*/  BSSY B0, `(.L_x_32) ;  /* 0x000033c000007945 */ /* 0x000fe40003800000 */
[----:B------:R-:W-:Y:S02]  /*2120*/  IMAD.IADD R99, R97, 0x1, -R12 ;  /* 0x0000000161637824 */ /* 0x000fe400078e0a0c */
[----:B------:R-:W-:Y:S02]  /*2130*/  IMAD.IADD R3, R92, 0x1, -R3 ;  /* 0x000000015c037824 */ /* 0x000fe400078e0a03 */
[-C--:B0-----:R-:W-:Y:S01]  /*2140*/  IMAD R6, R11, R100.reuse, RZ ;  /* 0x000000640b067224 */ /* 0x081fe200078e02ff */
[----:B------:R-:W-:Y:S01]  /*2150*/  SHF.L.U64.HI R13, R100, 0x7, R101 ;  /* 0x00000007640d7819 */ /* 0x000fe20000010265 */
[----:B------:R-:W-:-:S04]  /*2160*/  IMAD.WIDE.U32 R4, R10, R100, R4 ;  /* 0x000000640a047225 */ /* 0x000fc800078e0004 */
[----:B------:R-:W-:Y:S01]  /*2170*/  IMAD R7, R10, R101, R6 ;  /* 0x000000650a077224 */ /* 0x000fe200078e0206 */
[----:B------:R-:W-:Y:S01]  /*2180*/  IADD3 R14, P0, R4, UR4, RZ ;  /* 0x00000004040e7c10 */ /* 0x000fe2000ff1e0ff */
[C---:B------:R-:W-:Y:S02]  /*2190*/  IMAD.SHL.U32 R9, R100.reuse, 0x80, RZ ;  /* 0x0000008064097824 */ /* 0x040fe400078e00ff */
[----:B------:R-:W-:Y:S01]  /*21a0*/  IMAD.IADD R7, R5, 0x1, R7 ;  /* 0x0000000105077824 */ /* 0x000fe200078e0207 */
[-C--:B------:R-:W-:Y:S02]  /*21b0*/  LEA R4, P1, R100, R14.reuse, 0x3 ;  /* 0x0000000e64047211 */ /* 0x080fe400078218ff */
[----:B------:R-:W-:Y:S02]  /*21c0*/  IADD3 R6, P2, R9, R14, RZ ;  /* 0x0000000e09067210 */ /* 0x000fe40007f5e0ff */
[----:B------:R-:W-:Y:S02]  /*21d0*/  IADD3.X R15, R7, UR5, RZ, P0, !PT ;  /* 0x00000005070f7c10 */ /* 0x000fe400087fe4ff */
[----:B-----5:R-:W-:-:S02]  /*21e0*/  ISETP.NE.AND P0, PT, R91, RZ, PT ;  /* 0x000000ff5b00720c */ /* 0x020fc40003f05270 */
[----:B------:R-:W-:Y:S01]  /*21f0*/  LEA.HI.X R5, R100, R15, R101, 0x3, P1 ;  /* 0x0000000f64057211 */ /* 0x000fe200008f1c65 */
[----:B------:R-:W-:Y:S01]  /*2200*/  IMAD.X R7, R13, 0x1, R15, P2 ;  /* 0x000000010d077824 */ /* 0x000fe200010e060f */
[----:B------:R-:W-:-:S05]  /*2210*/  IADD3 R8, P1, R9, R4, RZ ;  /* 0x0000000409087210 */ /* 0x000fca0007f3e0ff */
[----:B------:R-:W-:-:S04]  /*2220*/  IMAD.X R9, R13, 0x1, R5, P1 ;  /* 0x000000010d097824 */ /* 0x000fc800008e0605 */
[----:B------:R-:W-:Y:S05]  /*2230*/  @!P0 BRA `(.L_x_33) ;  /* 0x0000002400948947 */ /* 0x000fea0003800000 */
[----:B------:R-:W0:Y:S01]  /*2240*/  LDC.64 R102, c[0x0][0x5b0] ;  /* 0x00016c00ff667b82 */ /* 0x000e220000000a00 */
[----:B------:R-:W-:Y:S01]  /*2250*/  ULDC.64 UR4, c[0x0][0x5b8] ;  /* 0x00016e0000047ab9 */ /* 0x000fe20000000a00 */
[----:B------:R-:W-:Y:S01]  /*2260*/  ISETP.GE.AND P0, PT, R99, 0x1, PT ;  /* 0x000000016300780c */ /* 0x000fe20003f06270 */
[----:B------:R-:W-:Y:S01]  /*2270*/  IMAD R100, R104, UR4, RZ ;  /* 0x0000000468647c24 */ /* 0x000fe2000f8e02ff */
[----:B------:R-:W-:Y:S01]  /*2280*/  BSSY B1, `(.L_x_34) ;  /* 0x0000010000017945 */ /* 0x000fe20003800000 */
[----:B------:R-:W-:Y:S01]  /*2290*/  IMAD.WIDE.U32 R20, R23, UR4, R20 ;  /* 0x0000000417147c25 */ /* 0x000fe2000f8e0014 */
[----:B------:R-:W-:Y:S02]  /*22a0*/  ISETP.LT.OR P3, PT, R3, 0x1, !P0 ;  /* 0x000000010300780c */ /* 0x000fe40004761670 */
[----:B------:R-:W1:Y:S01]  /*22b0*/  LDC.64 R12, c[0x0][0x5a8] ;  /* 0x00016a00ff0c7b82 */ /* 0x000e620000000a00 */
[----:B------:R-:W-:Y:S02]  /*22c0*/  IMAD R23, R23, UR5, R100 ;  /* 0x0000000517177c24 */ /* 0x000fe4000f8e0264 */
[----:B------:R-:W-:-:S02]  /*22d0*/  IMAD.MOV.U32 R100, RZ, RZ, R20 ;  /* 0x000000ffff647224 */ /* 0x000fc400078e0014 */
[----:B------:R-:W-:Y:S02]  /*22e0*/  IMAD.IADD R101, R21, 0x1, R23 ;  /* 0x0000000115657824 */ /* 0x000fe400078e0217 */
[-C--:B0-----:R-:W-:Y:S01]  /*22f0*/  IMAD R23, R11, R102.reuse, RZ ;  /* 0x000000660b177224 */ /* 0x081fe200078e02ff */
[----:B------:R-:W-:Y:S01]  /*2300*/  SHF.L.U64.HI R107, R102, 0x3, R103 ;  /* 0x00000003666b7819 */ /* 0x000fe20000010267 */
[----:B------:R-:W-:-:S04]  /*2310*/  IMAD.WIDE.U32 R104, R10, R102, R100 ;  /* 0x000000660a687225 */ /* 0x000fc800078e0064 */
[----:B------:R-:W-:Y:S01]  /*2320*/  IMAD R111, R10, R103, R23 ;  /* 0x000000670a6f7224 */ /* 0x000fe200078e0217 */
[----:B-1----:R-:W-:Y:S01]  /*2330*/  IADD3 R104, P1, R104, R12, RZ ;  /* 0x0000000c68687210 */ /* 0x002fe20007f3e0ff */
[----:B------:R-:W-:-:S03]  /*2340*/  IMAD.SHL.U32 R106, R102, 0x8, RZ ;  /* 0x00000008666a7824 */ /* 0x000fc600078e00ff */
[----:B------:R-:W-:Y:S01]  /*2350*/  IADD3.X R105, R13, R105, R111, P1, !PT ;  /* 0x000000690d697210 */ /* 0x000fe20000ffe46f */
[----:B------:R-:W-:Y:S08]  /*2360*/  @P3 BRA `(.L_x_35) ;  /* 0x0000000000043947 */ /* 0x000ff00003800000 */
[----:B------:R0:W5:Y:S02]  /*2370*/  LDG.E.U8 R98, desc[UR38][R104.64] ;  /* 0x0000002668627981 */ /* 0x000164000c1e1100 */
.L_x_35:
[----:B------:R-:W-:Y:S05]  /*2380*/  BSYNC B1 ;  /* 0x0000000000017941 */ /* 0x000fea0003800000 */
.L_x_34:
[----:B-----5:R-:W-:Y:S01]  /*2390*/  LOP3.LUT R23, R98, 0xffff, RZ, 0xc0, !PT ;  /* 0x0000ffff62177812 */ /* 0x020fe200078ec0ff */
[----:B------:R-:W-:Y:S01]  /*23a0*/  IMAD.WIDE.U32 R108, R10, R102, R106 ;  /* 0x000000660a6c7225 */ /* 0x000fe200078e006a */
[----:B------:R-:W-:Y:S01]  /*23b0*/  ISETP.LT.OR P4, PT, R3, 0x2, !P0 ;  /* 0x000000020300780c */ /* 0x000fe20004781670 */
[----:B------:R-:W-:Y:S01]  /*23c0*/  BSSY B1, `(.L_x_36) ;  /* 0x000000e000017945 */ /* 0x000fe20003800000 */
[----:B------:R-:W-:Y:S01]  /*23d0*/  PRMT R110, R23, 0x8880, RZ ;  /* 0x00008880176e7816 */ /* 0x000fe200000000ff */
[----:B------:R-:W-:Y:S01]  /*23e0*/  IMAD.IADD R109, R111, 0x1, R109 ;  /* 0x000000016f6d7824 */ /* 0x000fe200078e026d */
[----:B------:R-:W-:Y:S02]  /*23f0*/  IADD3 R108, P2, P5, R20, R12, R108 ;  /* 0x0000000c146c7210 */ /* 0x000fe40007d5e06c */
[----:B------:R-:W-:Y:S01]  /*2400*/  ISETP.GE.AND P1, PT, R99, 0x9, PT ;  /* 0x000000096300780c */ /* 0x000fe20003f26270 */
[----:B------:R-:W-:Y:S01]  /*2410*/  IMAD R23, R110, R91, RZ ;  /* 0x0000005b6e177224 */ /* 0x000fe200078e02ff */
[----:B------:R-:W-:-:S02]  /*2420*/  IADD3.X R109, R101, R13, R109, P2, P5 ;  /* 0x0000000d656d7210 */ /* 0x000fc400017ea46d */
[----:B------:R-:W-:Y:S01]  /*2430*/  ISETP.LT.OR P2, PT, R3, 0x1, !P1 ;  /* 0x000000010300780c */ /* 0x000fe20004f41670 */
[----:B------:R-:W-:-:S05]  /*2440*/  @!P3 IMAD R111, R56, R90, R23 ;  /* 0x0000005a386fb224 */ /* 0x000fca00078e0217 */
[----:B------:R1:W-:Y:S01]  /*2450*/  @!P3 STG.E.U8 desc[UR38][R14.64], R111 ;  /* 0x0000006f0e00b986 */ /* 0x0003e2000c101126 */
[----:B------:R-:W-:Y:S06]  /*2460*/  @P4 BRA `(.L_x_37) ;  /* 0x00000000000c4947 */ /* 0x000fec0003800000 */
[----:B------:R-:W2:Y:S02]  /*2470*/  LDG.E.U8 R98, desc[UR38][R104.64+0x1] ;  /* 0x0000012668627981 */ /* 0x000ea4000c1e1100 */
[----:B--2---:R-:W-:-:S05]  /*2480*/  PRMT R56, R98, 0x8880, RZ ;  /* 0x0000888062387816 */ /* 0x004fca00000000ff */
[----:B------:R-:W-:-:S07]  /*2490*/  IMAD R23, R56, R91, RZ ;  /* 0x0000005b38177224 */ /* 0x000fce00078e02ff */
.L_x_37:
[----:B------:R-:W-:Y:S05]  /*24a0*/  BSYNC B1 ;  /* 0x0000000000017941 */ /* 0x000fea0003800000 */
.L_x_36:
[----:B------:R-:W-:Y:S01]  /*24b0*/  @!P4 IMAD R57, R57, R90, R23 ;  /* 0x0000005a3939c224 */ /* 0x000fe200078e0217 */
[----:B------:R-:W-:Y:S04]  /*24c0*/  BSSY B1, `(.L_x_38) ;  /* 0x0000006000017945 */ /* 0x000fe80003800000 */
[----:B------:R2:W-:Y:S01]  /*24d0*/  @!P4 STG.E.U8 desc[UR38][R14.64+0x1], R57 ;  /* 0x000001390e00c986 */ /* 0x0005e2000c101126 */
[----:B------:R-:W-:Y:S05]  /*24e0*/  @P2 BRA `(.L_x_39) ;  /* 0x00000000000c2947 */ /* 0x000fea0003800000 */
[----:B------:R-:W3:Y:S02]  /*24f0*/  LDG.E.U8 R98, desc[UR38][R108.64] ;  /* 0x000000266c627981 */ /* 0x000ee4000c1e1100 */
[----:B---3--:R-:W-:-:S05]  /*2500*/  PRMT R56, R98, 0x8880, RZ ;  /* 0x0000888062387816 */ /* 0x008fca00000000ff */
[----:B------:R-:W-:-:S07]  /*2510*/  IMAD R23, R56, R91, RZ ;  /* 0x0000005b38177224 */ /* 0x000fce00078e02ff */
.L_x_39:
[----:B------:R-:W-:Y:S05]  /*2520*/  BSYNC B1 ;  /* 0x0000000000017941 */ /* 0x000fea0003800000 */
.L_x_38:
[C---:B------:R-:W-:Y:S01]  /*2530*/  ISETP.LT.OR P4, PT, R3.reuse, 0x2, !P1 ;  /* 0x000000020300780c */ /* 0x040fe20004f81670 */
[----:B--2---:R-:W-:Y:S01]  /*2540*/  @!P2 IMAD R57, R58, R90, R23 ;  /* 0x0000005a3a39a224 */ /* 0x004fe200078e0217 */
[----:B------:R-:W-:Y:S01]  /*2550*/  BSSY B1, `(.L_x_40) ;  /* 0x0000009000017945 */ /* 0x000fe20003800000 */
[C---:B------:R-:W-:Y:S02]  /*2560*/  ISETP.LT.OR P3, PT, R3.reuse, 0x9, !P0 ;  /* 0x000000090300780c */ /* 0x040fe40004761670 */
[C---:B------:R-:W-:Y:S01]  /*2570*/  ISETP.LT.OR P5, PT, R3.reuse, 0xa, !P0 ;  /* 0x0000000a0300780c */ /* 0x040fe200047a1670 */
[----:B------:R2:W-:Y:S01]  /*2580*/  @!P2 STG.E.U8 desc[UR38][R4.64], R57 ;  /* 0x000000390400a986 */ /* 0x0005e2000c101126 */
[----:B------:R-:W-:-:S06]  /*2590*/  ISETP.LT.OR P2, PT, R3, 0x9, !P1 ;  /* 0x000000090300780c */ /* 0x000fcc0004f41670 */
[----:B------:R-:W-:Y:S07]  /*25a0*/  @P4 BRA `(.L_x_41) ;  /* 0x00000000000c4947 */ /* 0x000fee0003800000 */
[----:B------:R-:W3:Y:S02]  /*25b0*/  LDG.E.U8 R98, desc[UR38][R108.64+0x1] ;  /* 0x000001266c627981 */ /* 0x000ee4000c1e1100 */
[----:B---3--:R-:W-:-:S05]  /*25c0*/  PRMT R56, R98, 0x8880, RZ ;  /* 0x0000888062387816 */ /* 0x008fca00000000ff */
[----:B------:R-:W-:-:S07]  /*25d0*/  IMAD R23, R56, R91, RZ ;  /* 0x0000005b38177224 */ /* 0x000fce00078e02ff */
.L_x_41:
[----:B------:R-:W-:Y:S05]  /*25e0*/  BSYNC B1 ;  /* 0x0000000000017941 */ /* 0x000fea0003800000 */
.L_x_40:
[----:B------:R-:W-:Y:S01]  /*25f0*/  @!P4 IMAD R59, R59, R90, R23 ;  /* 0x0000005a3b3bc224 */ /* 0x000fe200078e0217 */
[----:B------:R-:W-:Y:S04]  /*2600*/  BSSY B1, `(.L_x_42) ;  /* 0x0000006000017945 */ /* 0x000fe80003800000 */
[----:B------:R3:W-:Y:S01]  /*2610*/  @!P4 STG.E.U8 desc[UR38][R4.64+0x1], R59 ;  /* 0x0000013b0400c986 */ /* 0x0007e2000c101126 */
[----:B------:R-:W-:Y:S05]  /*2620*/  @P3 BRA `(.L_x_43) ;  /* 0x00000000000c3947 */ /* 0x000fea0003800000 */
[----:B------:R-:W4:Y:S02]  /*2630*/  LDG.E.U8 R98, desc[UR38][R104.64+0x8] ;  /* 0x0000082668627981 */ /* 0x000f24000c1e1100 */
[----:B----4-:R-:W-:-:S05]  /*2640*/  PRMT R56, R98, 0x8880, RZ ;  /* 0x0000888062387816 */ /* 0x010fca00000000ff */
[----:B------:R-:W-:-:S07]  /*2650*/  IMAD R23, R56, R91, RZ ;  /* 0x0000005b38177224 */ /* 0x000fce00078e02ff */
.L_x_43:
[----:B------:R-:W-:Y:S05]  /*2660*/  BSYNC B1 ;  /* 0x0000000000017941 */ /* 0x000fea0003800000 */
.L_x_42:
[----:B--2---:R-:W-:Y:S01]  /*2670*/  @!P3 IMAD R57, R60, R90, R23 ;  /* 0x0000005a3c39b224 */ /* 0x004fe200078e0217 */
[----:B------:R-:W-:Y:S04]  /*2680*/  BSSY B1, `(.L_x_44) ;  /* 0x0000006000017945 */ /* 0x000fe80003800000 */
[----:B------:R2:W-:Y:S01]  /*2690*/  @!P3 STG.E.U8 desc[UR38][R14.64+0x8], R57 ;  /* 0x000008390e00b986 */ /* 0x0005e2000c101126 */
[----:B------:R-:W-:Y:S05]  /*26a0*/  @P5 BRA `(.L_x_45) ;  /* 0x00000000000c5947 */ /* 0x000fea0003800000 */
[----:B------:R-:W4:Y:S02]  /*26b0*/  LDG.E.U8 R98, desc[UR38][R104.64+0x9] ;  /* 0x0000092668627981 */ /* 0x000f24000c1e1100 */
[----:B----4-:R-:W-:-:S05]  /*26c0*/  PRMT R56, R98, 0x8880, RZ ;  /* 0x0000888062387816 */ /* 0x010fca00000000ff */
[----:B------:R-:W-:-:S07]  /*26d0*/  IMAD R23, R56, R91, RZ ;  /* 0x0000005b38177224 */ /* 0x000fce00078e02ff */
.L_x_45:
[----:B------:R-:W-:Y:S05]  /*26e0*/  BSYNC B1 ;  /* 0x0000000000017941 */ /* 0x000fea0003800000 */
.L_x_44:
[----:B------:R-:W-:Y:S01]  /*26f0*/  @!P5 IMAD R61, R61, R90, R23 ;  /* 0x0000005a3d3dd224 */ /* 0x000fe200078e0217 */
[----:B------:R-:W-:Y:S04]  /*2700*/  BSSY B1, `(.L_x_46) ;  /* 0x0000006000017945 */ /* 0x000fe80003800000 */
[----:B------:R4:W-:Y:S01]  /*2710*/  @!P5 STG.E.U8 desc[UR38][R14.64+0x9], R61 ;  /* 0x0000093d0e00d986 */ /* 0x0009e2000c101126 */
[----:B------:R-:W-:Y:S05]  /*2720*/  @P2 BRA `(.L_x_47) ;  /* 0x00000000000c2947 */ /* 0x000fea0003800000 */
[----:B------:R-:W5:Y:S02]  /*2730*/  LDG.E.U8 R98, desc[UR38][R108.64+0x8] ;  /* 0x000008266c627981 */ /* 0x000f64000c1e1100 */
[----:B-----5:R-:W-:-:S05]  /*2740*/  PRMT R56, R98, 0x8880, RZ ;  /* 0x0000888062387816 */ /* 0x020fca00000000ff */
[----:B------:R-:W-:-:S07]  /*2750*/  IMAD R23, R56, R91, RZ ;  /* 0x0000005b38177224 */ /* 0x000fce00078e02ff */
.L_x_47:
[----:B------:R-:W-:Y:S05]  /*2760*/  BSYNC B1 ;  /* 0x0000000000017941 */ /* 0x000fea0003800000 */
.L_x_46:
        /* <DEDUP_REMOVED lines=8> */
[----:B------:R-:W5:Y:S02]  /*27f0*/  LDG.E.U8 R98, desc[UR38][R108.64+0x9] ;  /* 0x000009266c627981 */ /* 0x000f64000c1e1100 */
[----:B-----5:R-:W-:-:S05]  /*2800*/  PRMT R56, R98, 0x8880, RZ ;  /* 0x0000888062387816 */ /* 0x020fca00000000ff */
[----:B------:R-:W-:-:S07]  /*2810*/  IMAD R23, R56, R91, RZ ;  /* 0x0000005b38177224 */ /* 0x000fce00078e02ff */
.L_x_49:
[----:B------:R-:W-:Y:S05]  /*2820*/  BSYNC B1 ;  /* 0x0000000000017941 */ /* 0x000fea0003800000 */
.L_x_48:
[----:B------:R-:W-:Y:S01]  /*2830*/  @!P4 IMAD R63, R63, R90, R23 ;  /* 0x0000005a3f3fc224 */ /* 0x000fe200078e0217 */
[----:B------:R-:W-:Y:S04]  /*2840*/  BSSY B1, `(.L_x_50) ;  /* 0x0000006000017945 */ /* 0x000fe80003800000 */
[----:B------:R0:W-:Y:S01]  /*2850*/  @!P4 STG.E.U8 desc[UR38][R4.64+0x9], R63 ;  /* 0x0000093f0400c986 */ /* 0x0001e2000c101126 */
[----:B------:R-:W-:Y:S05]  /*2860*/  @P3 BRA `(.L_x_51) ;  /* 0x00000000000c3947 */ /* 0x000fea0003800000 */
[----:B------:R-:W5:Y:S02]  /*2870*/  LDG.E.U8 R98, desc[UR38][R104.64+0x10] ;  /* 0x0000102668627981 */ /* 0x000f64000c1e1100 */
[----:B-----5:R-:W-:-:S05]  /*2880*/  PRMT R56, R98, 0x8880, RZ ;  /* 0x0000888062387816 */ /* 0x020fca00000000ff */
[----:B------:R-:W-:-:S07]  /*2890*/  IMAD R23, R56, R91, RZ ;  /* 0x0000005b38177224 */ /* 0x000fce00078e02ff */
.L_x_51:
[----:B------:R-:W-:Y:S05]  /*28a0*/  BSYNC B1 ;  /* 0x0000000000017941 */ /* 0x000fea0003800000 */
.L_x_50:
[----:B--2---:R-:W-:Y:S01]  /*28b0*/  @!P3 IMAD R57, R64, R90, R23 ;  /* 0x0000005a4039b224 */ /* 0x004fe200078e0217 */
[----:B------:R-:W-:Y:S04]  /*28c0*/  BSSY B1, `(.L_x_52) ;  /* 0x0000006000017945 */ /* 0x000fe80003800000 */
[----:B------:R2:W-:Y:S01]  /*28d0*/  @!P3 STG.E.U8 desc[UR38][R14.64+0x10], R57 ;  /* 0x000010390e00b986 */ /* 0x0005e2000c101126 */
[----:B------:R-:W-:Y:S05]  /*28e0*/  @P5 BRA `(.L_x_53) ;  /* 0x00000000000c5947 */ /* 0x000fea0003800000 */
[----:B------:R-:W5:Y:S02]  /*28f0*/  LDG.E.U8 R98, desc[UR38][R104.64+0x11] ;  /* 0x0000112668627981 */ /* 0x000f64000c1e1100 */
[----:B-----5:R-:W-:-:S05]  /*2900*/  PRMT R56, R98, 0x8880, RZ ;  /* 0x0000888062387816 */ /* 0x020fca00000000ff */
[----:B------:R-:W-:-:S07]  /*2910*/  IMAD R23, R56, R91, RZ ;  /* 0x0000005b38177224 */ /* 0x000fce00078e02ff */
.L_x_53:
[----:B------:R-:W-:Y:S05]  /*2920*/  BSYNC B1 ;  /* 0x0000000000017941 */ /* 0x000fea0003800000 */
.L_x_52:
[----:B------:R-:W-:Y:S01]  /*2930*/  @!P5 IMAD R65, R65, R90, R23 ;  /* 0x0000005a4141d224 */ /* 0x000fe200078e0217 */
[----:B------:R-:W-:Y:S04]  /*2940*/  BSSY B1, `(.L_x_54) ;  /* 0x0000006000017945 */ /* 0x000fe80003800000 */
[----:B------:R0:W-:Y:S01]  /*2950*/  @!P5 STG.E.U8 desc[UR38][R14.64+0x11], R65 ;  /* 0x000011410e00d986 */ /* 0x0001e2000c101126 */
[----:B------:R-:W-:Y:S05]  /*2960*/  @P2 BRA `(.L_x_55) ;  /* 0x00000000000c2947 */ /* 0x000fea0003800000 */
[----:B------:R-:W5:Y:S02]  /*2970*/  LDG.E.U8 R98, desc[UR38][R108.64+0x10] ;  /* 0x000010266c627981 */ /* 0x000f64000c1e1100 */
[----:B-----5:R-:W-:-:S05]  /*2980*/  PRMT R56, R98, 0x8880, RZ ;  /* 0x0000888062387816 */ /* 0x020fca00000000ff */
[----:B------:R-:W-:-:S07]  /*2990*/  IMAD R23, R56, R91, RZ ;  /* 0x0000005b38177224 */ /* 0x000fce00078e02ff */
.L_x_55:
[----:B------:R-:W-:Y:S05]  /*29a0*/  BSYNC B1 ;  /* 0x0000000000017941 */ /* 0x000fea0003800000 */
.L_x_54:
        /* <DEDUP_REMOVED lines=11> */
.L_x_57:
[----:B------:R-:W-:Y:S05]  /*2a60*/  BSYNC B1 ;  /* 0x0000000000017941 */ /* 0x000fea0003800000 */
.L_x_56:
[----:B------:R-:W-:Y:S01]  /*2a70*/  @!P4 IMAD R67, R67, R90, R23 ;  /* 0x0000005a4343c224 */ /* 0x000fe200078e0217 */
[----:B------:R-:W-:Y:S04]  /*2a80*/  BSSY B1, `(.L_x_58) ;  /* 0x0000006000017945 */ /* 0x000fe80003800000 */
[----:B------:R0:W-:Y:S01]  /*2a90*/  @!P4 STG.E.U8 desc[UR38][R4.64+0x11], R67 ;  /* 0x000011430400c986 */ /* 0x0001e2000c101126 */
[----:B------:R-:W-:Y:S05]  /*2aa0*/  @P3 BRA `(.L_x_59) ;  /* 0x00000000000c3947 */ /* 0x000fea0003800000 */
[----:B------:R-:W5:Y:S02]  /*2ab0*/  LDG.E.U8 R98, desc[UR38][R104.64+0x18] ;  /* 0x0000182668627981 */ /* 0x000f64000c1e1100 */
[----:B-----5:R-:W-:-:S05]  /*2ac0*/  PRMT R56, R98, 0x8880, RZ ;  /* 0x0000888062387816 */ /* 0x020fca00000000ff */
[----:B------:R-:W-:-:S07]  /*2ad0*/  IMAD R23, R56, R91, RZ ;  /* 0x0000005b38177224 */ /* 0x000fce00078e02ff */
.L_x_59:
[----:B------:R-:W-:Y:S05]  /*2ae0*/  BSYNC B1 ;  /* 0x0000000000017941 */ /* 0x000fea0003800000 */
.L_x_58:
[----:B--2---:R-:W-:Y:S01]  /*2af0*/  @!P3 IMAD R57, R68, R90, R23 ;  /* 0x0000005a4439b224 */ /* 0x004fe200078e0217 */
[----:B------:R-:W-:Y:S04]  /*2b00*/  BSSY B1, `(.L_x_60) ;  /* 0x0000006000017945 */ /* 0x000fe80003800000 */
[----:B------:R2:W-:Y:S01]  /*2b10*/  @!P3 STG.E.U8 desc[UR38][R14.64+0x18], R57 ;  /* 0x000018390e00b986 */ /* 0x0005e2000c101126 */
[----:B------:R-:W-:Y:S05]  /*2b20*/  @P5 BRA `(.L_x_61) ;  /* 0x00000000000c5947 */ /* 0x000fea0003800000 */
[----:B------:R-:W5:Y:S02]  /*2b30*/  LDG.E.U8 R98, desc[UR38][R104.64+0x19] ;  /* 0x0000192668627981 */ /* 0x000f64000c1e1100 */
[----:B-----5:R-:W-:-:S05]  /*2b40*/  PRMT R56, R98, 0x8880, RZ ;  /* 0x0000888062387816 */ /* 0x020fca00000000ff */
[----:B------:R-:W-:-:S07]  /*2b50*/  IMAD R23, R56, R91, RZ ;  /* 0x0000005b38177224 */ /* 0x000fce00078e02ff */
.L_x_61:
[----:B------:R-:W-:Y:S05]  /*2b60*/  BSYNC B1 ;  /* 0x0000000000017941 */ /* 0x000fea0003800000 */
.L_x_60:
[----:B------:R-:W-:Y:S01]  /*2b70*/  @!P5 IMAD R69, R69, R90, R23 ;  /* 0x0000005a4545d224 */ /* 0x000fe200078e0217 */
[----:B------:R-:W-:Y:S04]  /*2b80*/  BSSY B1, `(.L_x_62) ;  /* 0x0000006000017945 */ /* 0x000fe80003800000 */
[----:B------:R0:W-:Y:S01]  /*2b90*/  @!P5 STG.E.U8 desc[UR38][R14.64+0x19], R69 ;  /* 0x000019450e00d986 */ /* 0x0001e2000c101126 */
[----:B------:R-:W-:Y:S05]  /*2ba0*/  @P2 BRA `(.L_x_63) ;  /* 0x00000000000c2947 */ /* 0x000fea0003800000 */
[----:B------:R-:W5:Y:S02]  /*2bb0*/  LDG.E.U8 R98, desc[UR38][R108.64+0x18] ;  /* 0x000018266c627981 */ /* 0x000f64000c1e1100 */
[----:B-----5:R-:W-:-:S05]  /*2bc0*/  PRMT R56, R98, 0x8880, RZ ;  /* 0x0000888062387816 */ /* 0x020fca00000000ff */
[----:B------:R-:W-:-:S07]  /*2bd0*/  IMAD R23, R56, R91, RZ ;  /* 0x0000005b38177224 */ /* 0x000fce00078e02ff */
.L_x_63:
[----:B------:R-:W-:Y:S05]  /*2be0*/  BSYNC B1 ;  /* 0x0000000000017941 */ /* 0x000fea0003800000 */
.L_x_62:
        /* <DEDUP_REMOVED lines=11> */
.L_x_65:
[----:B------:R-:W-:Y:S05]  /*2ca0*/  BSYNC B1 ;  /* 0x0000000000017941 */ /* 0x000fea0003800000 */
.L_x_64:
[----:B------:R-:W-:Y:S01]  /*2cb0*/  @!P4 IMAD R71, R71, R90, R23 ;  /* 0x0000005a4747c224 */ /* 0x000fe200078e0217 */
[----:B------:R-:W-:Y:S04]  /*2cc0*/  BSSY B1, `(.L_x_66) ;  /* 0x0000006000017945 */ /* 0x000fe80003800000 */
[----:B------:R0:W-:Y:S01]  /*2cd0*/  @!P4 STG.E.U8 desc[UR38][R4.64+0x19], R71 ;  /* 0x000019470400c986 */ /* 0x0001e2000c101126 */
[----:B------:R-:W-:Y:S05]  /*2ce0*/  @P3 BRA `(.L_x_67) ;  /* 0x00000000000c3947 */ /* 0x000fea0003800000 */
[----:B------:R-:W5:Y:S02]  /*2cf0*/  LDG.E.U8 R98, desc[UR38][R104.64+0x20] ;  /* 0x0000202668627981 */ /* 0x000f64000c1e1100 */
[----:B-----5:R-:W-:-:S05]  /*2d00*/  PRMT R56, R98, 0x8880, RZ ;  /* 0x0000888062387816 */ /* 0x020fca00000000ff */
[----:B------:R-:W-:-:S07]  /*2d10*/  IMAD R23, R56, R91, RZ ;  /* 0x0000005b38177224 */ /* 0x000fce00078e02ff */
.L_x_67:
[----:B------:R-:W-:Y:S05]  /*2d20*/  BSYNC B1 ;  /* 0x0000000000017941 */ /* 0x000fea0003800000 */
.L_x_66:
[----:B--2---:R-:W-:Y:S01]  /*2d30*/  @!P3 IMAD R57, R72, R90, R23 ;  /* 0x0000005a4839b224 */ /* 0x004fe200078e0217 */
[----:B------:R-:W-:Y:S04]  /*2d40*/  BSSY B1, `(.L_x_68) ;  /* 0x0000006000017945 */ /* 0x000fe80003800000 */
[----:B------:R2:W-:Y:S01]  /*2d50*/  @!P3 STG.E.U8 desc[UR38][R14.64+0x20], R57 ;  /* 0x000020390e00b986 */ /* 0x0005e2000c101126 */
[----:B------:R-:W-:Y:S05]  /*2d60*/  @P5 BRA `(.L_x_69) ;  /* 0x00000000000c5947 */ /* 0x000fea0003800000 */
[----:B------:R-:W5:Y:S02]  /*2d70*/  LDG.E.U8 R98, desc[UR38][R104.64+0x21] ;  /* 0x0000212668627981 */ /* 0x000f64000c1e1100 */
[----:B-----5:R-:W-:-:S05]  /*2d80*/  PRMT R56, R98, 0x8880, RZ ;  /* 0x0000888062387816 */ /* 0x020fca00000000ff */
[----:B------:R-:W-:-:S07]  /*2d90*/  IMAD R23, R56, R91, RZ ;  /* 0x0000005b38177224 */ /* 0x000fce00078e02ff */
.L_x_69:
[----:B------:R-:W-:Y:S05]  /*2da0*/  BSYNC B1 ;  /* 0x0000000000017941 */ /* 0x000fea0003800000 */
.L_x_68:
[----:B------:R-:W-:Y:S01]  /*2db0*/  @!P5 IMAD R73, R73, R90, R23 ;  /* 0x0000005a4949d224 */ /* 0x000fe200078e0217 */
[----:B------:R-:W-:Y:S04]  /*2dc0*/  BSSY B1, `(.L_x_70) ;  /* 0x0000006000017945 */ /* 0x000fe80003800000 */
[----:B------:R0:W-:Y:S01]  /*2dd0*/  @!P5 STG.E.U8 desc[UR38][R14.64+0x21], R73 ;  /* 0x000021490e00d986 */ /* 0x0001e2000c101126 */
[----:B------:R-:W-:Y:S05]  /*2de0*/  @P2 BRA `(.L_x_71) ;  /* 0x00000000000c2947 */ /* 0x000fea0003800000 */
[----:B------:R-:W5:Y:S02]  /*2df0*/  LDG.E.U8 R98, desc[UR38][R108.64+0x20] ;  /* 0x000020266c627981 */ /* 0x000f64000c1e1100 */
[----:B-----5:R-:W-:-:S05]  /*2e00*/  PRMT R56, R98, 0x8880, RZ ;  /* 0x0000888062387816 */ /* 0x020fca00000000ff */
[----:B------:R-:W-:-:S07]  /*2e10*/  IMAD R23, R56, R91, RZ ;  /* 0x0000005b38177224 */ /* 0x000fce00078e02ff */
.L_x_71:
[----:B------:R-:W-:Y:S05]  /*2e20*/  BSYNC B1 ;  /* 0x0000000000017941 */ /* 0x000fea0003800000 */
.L_x_70:
        /* <DEDUP_REMOVED lines=11> */
.L_x_73:
[----:B------:R-:W-:Y:S05]  /*2ee0*/  BSYNC B1 ;  /* 0x0000000000017941 */ /* 0x000fea0003800000 */
.L_x_72:
[----:B------:R-:W-:Y:S01]  /*2ef0*/  @!P4 IMAD R75, R75, R90, R23 ;  /* 0x0000005a4b4bc224 */ /* 0x000fe200078e0217 */
[----:B------:R-:W-:Y:S04]  /*2f00*/  BSSY B1, `(.L_x_74) ;  /* 0x0000006000017945 */ /* 0x000fe80003800000 */
[----:B------:R0:W-:Y:S01]  /*2f10*/  @!P4 STG.E.U8 desc[UR38][R4.64+0x21], R75 ;  /* 0x0000214b0400c986 */ /* 0x0001e2000c101126 */
[----:B------:R-:W-:Y:S05]  /*2f20*/  @P3 BRA `(.L_x_75) ;  /* 0x00000000000c3947 */ /* 0x000fea0003800000 */
[----:B------:R-:W5:Y:S02]  /*2f30*/  LDG.E.U8 R98, desc[UR38][R104.64+0x28] ;  /* 0x0000282668627981 */ /* 0x000f64000c1e1100 */
[----:B-----5:R-:W-:-:S05]  /*2f40*/  PRMT R56, R98, 0x8880, RZ ;  /* 0x0000888062387816 */ /* 0x020fca00000000ff */
[----:B------:R-:W-:-:S07]  /*2f50*/  IMAD R23, R56, R91, RZ ;  /* 0x0000005b38177224 */ /* 0x000fce00078e02ff */
.L_x_75:
[----:B------:R-:W-:Y:S05]  /*2f60*/  BSYNC B1 ;  /* 0x0000000000017941 */ /* 0x000fea0003800000 */
.L_x_74:
[----:B--2---:R-:W-:Y:S01]  /*2f70*/  @!P3 IMAD R57, R76, R90, R23 ;  /* 0x0000005a4c39b224 */ /* 0x004fe200078e0217 */
[----:B------:R-:W-:Y:S04]  /*2f80*/  BSSY B1, `(.L_x_76) ;  /* 0x0000006000017945 */ /* 0x000fe80003800000 */
[----:B------:R2:W-:Y:S01]  /*2f90*/  @!P3 STG.E.U8 desc[UR38][R14.64+0x28], R57 ;  /* 0x000028390e00b986 */ /* 0x0005e2000c101126 */
[----:B------:R-:W-:Y:S05]  /*2fa0*/  @P5 BRA `(.L_x_77) ;  /* 0x00000000000c5947 */ /* 0x000fea0003800000 */
[----:B------:R-:W5:Y:S02]  /*2fb0*/  LDG.E.U8 R98, desc[UR38][R104.64+0x29] ;  /* 0x0000292668627981 */ /* 0x000f64000c1e1100 */
[----:B-----5:R-:W-:-:S05]  /*2fc0*/  PRMT R56, R98, 0x8880, RZ ;  /* 0x0000888062387816 */ /* 0x020fca00000000ff */
[----:B------:R-:W-:-:S07]  /*2fd0*/  IMAD R23, R56, R91, RZ ;  /* 0x0000005b38177224 */ /* 0x000fce00078e02ff */
.L_x_77:
[----:B------:R-:W-:Y:S05]  /*2fe0*/  BSYNC B1 ;  /* 0x0000000000017941 */ /* 0x000fea0003800000 */
.L_x_76:
[----:B------:R-:W-:Y:S01]  /*2ff0*/  @!P5 IMAD R77, R77, R90, R23 ;  /* 0x0000005a4d4dd224 */ /* 0x000fe200078e0217 */
[----:B------:R-:W-:Y:S04]  /*3000*/  BSSY B1, `(.L_x_78) ;  /* 0x0000006000017945 */ /* 0x000fe80003800000 */
[----:B------:R0:W-:Y:S01]  /*3010*/  @!P5 STG.E.U8 desc[UR38][R14.64+0x29], R77 ;  /* 0x0000294d0e00d986 */ /* 0x0001e2000c101126 */
[----:B------:R-:W-:Y:S05]  /*3020*/  @P2 BRA `(.L_x_79) ;  /* 0x00000000000c2947 */ /* 0x000fea0003800000 */
[----:B------:R-:W5:Y:S02]  /*3030*/  LDG.E.U8 R98, desc[UR38][R108.64+0x28] ;  /* 0x000028266c627981 */ /* 0x000f64000c1e1100 */
[----:B-----5:R-:W-:-:S05]  /*3040*/  PRMT R56, R98, 0x8880, RZ ;  /* 0x0000888062387816 */ /* 0x020fca00000000ff */
[----:B------:R-:W-:-:S07]  /*3050*/  IMAD R23, R56, R91, RZ ;  /* 0x0000005b38177224 */ /* 0x000fce00078e02ff */
.L_x_79:
[----:B------:R-:W-:Y:S05]  /*3060*/  BSYNC B1 ;  /* 0x0000000000017941 */ /* 0x000fea0003800000 */
.L_x_78:
        /* <DEDUP_REMOVED lines=11> */
.L_x_81:
[----:B------:R-:W-:Y:S05]  /*3120*/  BSYNC B1 ;  /* 0x0000000000017941 */ /* 0x000fea0003800000 */
.L_x_80:
[----:B------:R-:W-:Y:S01]  /*3130*/  @!P4 IMAD R79, R79, R90, R23 ;  /* 0x0000005a4f4fc224 */ /* 0x000fe200078e0217 */
[----:B------:R-:W-:Y:S04]  /*3140*/  BSSY B1, `(.L_x_82) ;  /* 0x0000006000017945 */ /* 0x000fe80003800000 */
[----:B------:R0:W-:Y:S01]  /*3150*/  @!P4 STG.E.U8 desc[UR38][R4.64+0x29], R79 ;  /* 0x0000294f0400c986 */ /* 0x0001e2000c101126 */
[----:B------:R-:W-:Y:S05]  /*3160*/  @P3 BRA `(.L_x_83) ;  /* 0x00000000000c3947 */ /* 0x000fea0003800000 */
[----:B------:R-:W5:Y:S02]  /*3170*/  LDG.E.U8 R98, desc[UR38][R104.64+0x30] ;  /* 0x0000302668627981 */ /* 0x000f64000c1e1100 */
[----:B-----5:R-:W-:-:S05]  /*3180*/  PRMT R56, R98, 0x8880, RZ ;  /* 0x0000888062387816 */ /* 0x020fca00000000ff */
[----:B------:R-:W-:-:S07]  /*3190*/  IMAD R23, R56, R91, RZ ;  /* 0x0000005b38177224 */ /* 0x000fce00078e02ff */
.L_x_83:
[----:B------:R-:W-:Y:S05]  /*31a0*/  BSYNC B1 ;  /* 0x0000000000017941 */ /* 0x000fea0003800000 */
.L_x_82:
[----:B--2---:R-:W-:Y:S01]  /*31b0*/  @!P3 IMAD R57, R80, R90, R23 ;  /* 0x0000005a5039b224 */ /* 0x004fe200078e0217 */
[----:B------:R-:W-:Y:S04]  /*31c0*/  BSSY B1, `(.L_x_84) ;  /* 0x0000006000017945 */ /* 0x000fe80003800000 */
[----:B------:R2:W-:Y:S01]  /*31d0*/  @!P3 STG.E.U8 desc[UR38][R14.64+0x30], R57 ;  /* 0x000030390e00b986 */ /* 0x0005e2000c101126 */
[----:B------:R-:W-:Y:S05]  /*31e0*/  @P5 BRA `(.L_x_85) ;  /* 0x00000000000c5947 */ /* 0x000fea0003800000 */
[----:B------:R-:W5:Y:S02]  /*31f0*/  LDG.E.U8 R98, desc[UR38][R104.64+0x31] ;  /* 0x0000312668627981 */ /* 0x000f64000c1e1100 */
[----:B-----5:R-:W-:-:S05]  /*3200*/  PRMT R56, R98, 0x8880, RZ ;  /* 0x0000888062387816 */ /* 0x020fca00000000ff */
[----:B------:R-:W-:-:S07]  /*3210*/  IMAD R23, R56, R91, RZ ;  /* 0x0000005b38177224 */ /* 0x000fce00078e02ff */
.L_x_85:
[----:B------:R-:W-:Y:S05]  /*3220*/  BSYNC B1 ;  /* 0x0000000000017941 */ /* 0x000fea0003800000 */
.L_x_84:
[----:B------:R-:W-:Y:S01]  /*3230*/  @!P5 IMAD R81, R81, R90, R23 ;  /* 0x0000005a5151d224 */ /* 0x000fe200078e0217 */
[----:B------:R-:W-:Y:S04]  /*3240*/  BSSY B1, `(.L_x_86) ;  /* 0x0000006000017945 */ /* 0x000fe80003800000 */
[----:B------:R0:W-:Y:S01]  /*3250*/  @!P5 STG.E.U8 desc[UR38][R14.64+0x31], R81 ;  /* 0x000031510e00d986 */ /* 0x0001e2000c101126 */
[----:B------:R-:W-:Y:S05]  /*3260*/  @P2 BRA `(.L_x_87) ;  /* 0x00000000000c2947 */ /* 0x000fea0003800000 */
[----:B------:R-:W5:Y:S02]  /*3270*/  LDG.E.U8 R98, desc[UR38][R108.64+0x30] ;  /* 0x000030266c627981 */ /* 0x000f64000c1e1100 */
[----:B-----5:R-:W-:-:S05]  /*3280*/  PRMT R56, R98, 0x8880, RZ ;  /* 0x0000888062387816 */ /* 0x020fca00000000ff */
[----:B------:R-:W-:-:S07]  /*3290*/  IMAD R23, R56, R91, RZ ;  /* 0x0000005b38177224 */ /* 0x000fce00078e02ff */
.L_x_87:
[----:B------:R-:W-:Y:S05]  /*32a0*/  BSYNC B1 ;  /* 0x0000000000017941 */ /* 0x000fea0003800000 */
.L_x_86:
[C---:B------:R-:W-:Y:S01]  /*32b0*/  ISETP.LT.OR P4, PT, R3.reuse, 0x32, !P1 ;  /* 0x000000320300780c */ /* 0x040fe20004f81670 */
[----:B--2---:R-:W-:Y:S01]  /*32c0*/  @!P2 IMAD R57, R82, R90, R23 ;  /* 0x0000005a5239a224 */ /* 0x004fe200078e0217 */
[----:B------:R-:W-:Y:S01]  /*32d0*/  BSSY B1, `(.L_x_88) ;  /* 0x000000b000017945 */ /* 0x000fe20003800000 */
[C---:B------:R-:W-:Y:S02]  /*32e0*/  ISETP.LT.OR P3, PT, R3.reuse, 0x39, !P0 ;  /* 0x000000390300780c */ /* 0x040fe40004761670 */
[----:B---3--:R-:W-:Y:S01]  /*32f0*/  IADD3 R59, P5, R10, 0x80, RZ ;  /* 0x000000800a3b7810 */ /* 0x008fe20007fbe0ff */
[----:B------:R2:W-:Y:S01]  /*3300*/  @!P2 STG.E.U8 desc[UR38][R4.64+0x30], R57 ;  /* 0x000030390400a986 */ /* 0x0005e2000c101126 */
[C---:B------:R-:W-:Y:S02]  /*3310*/  ISETP.LT.OR P2, PT, R3.reuse, 0x39, !P1 ;  /* 0x000000390300780c */ /* 0x040fe40004f41670 */
[C---:B------:R-:W-:Y:S02]  /*3320*/  ISETP.LT.OR P0, PT, R3.reuse, 0x3a, !P0 ;  /* 0x0000003a0300780c */ /* 0x040fe40004701670 */
[----:B------:R-:W-:-:S02]  /*3330*/  ISETP.LT.OR P1, PT, R3, 0x3a, !P1 ;  /* 0x0000003a0300780c */ /* 0x000fc40004f21670 */
[----:B------:R-:W-:Y:S11]  /*3340*/  @P4 BRA `(.L_x_89) ;  /* 0x00000000000c4947 */ /* 0x000ff60003800000 */
[----:B------:R-:W3:Y:S02]  /*3350*/  LDG.E.U8 R98, desc[UR38][R108.64+0x31] ;  /* 0x000031266c627981 */ /* 0x000ee4000c1e1100 */
[----:B---3--:R-:W-:-:S05]  /*3360*/  PRMT R56, R98, 0x8880, RZ ;  /* 0x0000888062387816 */ /* 0x008fca00000000ff */
[----:B------:R-:W-:-:S07]  /*3370*/  IMAD R23, R56, R91, RZ ;  /* 0x0000005b38177224 */ /* 0x000fce00078e02ff */
.L_x_89:
[----:B------:R-:W-:Y:S05]  /*3380*/  BSYNC B1 ;  /* 0x0000000000017941 */ /* 0x000fea0003800000 */
.L_x_88:
[----:B------:R-:W-:Y:S01]  /*3390*/  @!P4 IMAD R83, R83, R90, R23 ;  /* 0x0000005a5353c224 */ /* 0x000fe200078e0217 */
[----:B------:R-:W-:Y:S04]  /*33a0*/  BSSY B1, `(.L_x_90) ;  /* 0x0000006000017945 */ /* 0x000fe80003800000 */
[----:B------:R3:W-:Y:S01]  /*33b0*/  @!P4 STG.E.U8 desc[UR38][R4.64+0x31], R83 ;  /* 0x000031530400c986 */ /* 0x0007e2000c101126 */
[----:B------:R-:W-:Y:S05]  /*33c0*/  @P3 BRA `(.L_x_91) ;  /* 0x00000000000c3947 */ /* 0x000fea0003800000 */
[----:B------:R-:W5:Y:S02]  /*33d0*/  LDG.E.U8 R98, desc[UR38][R104.64+0x38] ;  /* 0x0000382668627981 */ /* 0x000f64000c1e1100 */
[----:B-----5:R-:W-:-:S05]  /*33e0*/  PRMT R56, R98, 0x8880, RZ ;  /* 0x0000888062387816 */ /* 0x020fca00000000ff */
[----:B------:R-:W-:-:S07]  /*33f0*/  IMAD R23, R56, R91, RZ ;  /* 0x0000005b38177224 */ /* 0x000fce00078e02ff */
.L_x_91:
[----:B------:R-:W-:Y:S05]  /*3400*/  BSYNC B1 ;  /* 0x0000000000017941 */ /* 0x000fea0003800000 */
.L_x_90:
[----:B--2---:R-:W-:Y:S01]  /*3410*/  @!P3 IMAD R57, R84, R90, R23 ;  /* 0x0000005a5439b224 */ /* 0x004fe200078e0217 */
[----:B------:R-:W-:Y:S01]  /*3420*/  BSSY B1, `(.L_x_92) ;  /* 0x0000007000017945 */ /* 0x000fe20003800000 */
[----:B------:R-:W-:-:S03]  /*3430*/  IMAD.X R11, RZ, RZ, R11, P5 ;  /* 0x000000ffff0b7224 */ /* 0x000fc600028e060b */
[----:B------:R2:W-:Y:S01]  /*3440*/  @!P3 STG.E.U8 desc[UR38][R14.64+0x38], R57 ;  /* 0x000038390e00b986 */ /* 0x0005e2000c101126 */
[----:B------:R-:W-:Y:S05]  /*3450*/  @P0 BRA `(.L_x_93) ;  /* 0x00000000000c0947 */ /* 0x000fea0003800000 */
[----:B------:R-:W5:Y:S02]  /*3460*/  LDG.E.U8 R98, desc[UR38][R104.64+0x39] ;  /* 0x0000392668627981 */ /* 0x000f64000c1e1100 */
[----:B-----5:R-:W-:-:S05]  /*3470*/  PRMT R10, R98, 0x8880, RZ ;  /* 0x00008880620a7816 */ /* 0x020fca00000000ff */
[----:B------:R-:W-:-:S07]  /*3480*/  IMAD R23, R10, R91, RZ ;  /* 0x0000005b0a177224 */ /* 0x000fce00078e02ff */
.L_x_93:
[----:B------:R-:W-:Y:S05]  /*3490*/  BSYNC B1 ;  /* 0x0000000000017941 */ /* 0x000fea0003800000 */
.L_x_92:
[----:B------:R-:W-:Y:S01]  /*34a0*/  @!P0 IMAD R85, R85, R90, R23 ;  /* 0x0000005a55558224 */ /* 0x000fe200078e0217 */
[----:B------:R-:W-:Y:S01]  /*34b0*/  BSSY B1, `(.L_x_94) ;  /* 0x0000007000017945 */ /* 0x000fe20003800000 */
[----:B------:R-:W-:-:S03]  /*34c0*/  IMAD R56, R11, R102, RZ ;  /* 0x000000660b387224 */ /* 0x000fc600078e02ff */
[----:B------:R0:W-:Y:S01]  /*34d0*/  @!P0 STG.E.U8 desc[UR38][R14.64+0x39], R85 ;  /* 0x000039550e008986 */ /* 0x0001e2000c101126 */
[----:B------:R-:W-:Y:S05]  /*34e0*/  @P2 BRA `(.L_x_95) ;  /* 0x00000000000c2947 */ /* 0x000fea0003800000 */
[----:B------:R-:W5:Y:S02]  /*34f0*/  LDG.E.U8 R98, desc[UR38][R108.64+0x38] ;  /* 0x000038266c627981 */ /* 0x000f64000c1e1100 */
[----:B-----5:R-:W-:-:S05]  /*3500*/  PRMT R10, R98, 0x8880, RZ ;  /* 0x00008880620a7816 */ /* 0x020fca00000000ff */
[----:B------:R-:W-:-:S07]  /*3510*/  IMAD R23, R10, R91, RZ ;  /* 0x0000005b0a177224 */ /* 0x000fce00078e02ff */
.L_x_95:
[----:B------:R-:W-:Y:S05]  /*3520*/  BSYNC B1 ;  /* 0x0000000000017941 */ /* 0x000fea0003800000 */
.L_x_94:
[----:B------:R-:W-:Y:S01]  /*3530*/  @!P2 IMAD R11, R86, R90, R23 ;  /* 0x0000005a560ba224 */ /* 0x000fe200078e0217 */
[----:B------:R-:W-:Y:S01]  /*3540*/  BSSY B1, `(.L_x_96) ;  /* 0x0000009000017945 */ /* 0x000fe20003800000 */
[C---:B012-4-:R-:W-:Y:S02]  /*3550*/  IMAD R15, R59.reuse, R103, R56 ;  /* 0x000000673b0f7224 */ /* 0x057fe400078e0238 */
[CC--:B------:R-:W-:Y:S01]  /*3560*/  IMAD.WIDE.U32 R106, R59.reuse, R102.reuse, R106 ;  /* 0x000000663b6a7225 */ /* 0x0c0fe200078e006a */
[----:B------:R0:W-:Y:S03]  /*3570*/  @!P2 STG.E.U8 desc[UR38][R4.64+0x38], R11 ;  /* 0x0000380b0400a986 */ /* 0x0001e6000c101126 */
[----:B------:R-:W-:Y:S01]  /*3580*/  IMAD.WIDE.U32 R102, R59, R102, R100 ;  /* 0x000000663b667225 */ /* 0x000fe200078e0064 */
[----:B------:R-:W-:Y:S06]  /*3590*/  @P1 BRA `(.L_x_97) ;  /* 0x00000000000c1947 */ /* 0x000fec0003800000 */
[----:B------:R-:W2:Y:S02]  /*35a0*/  LDG.E.U8 R98, desc[UR38][R108.64+0x39] ;  /* 0x000039266c627981 */ /* 0x000ea4000c1e1100 */
[----:B--2---:R-:W-:-:S05]  /*35b0*/  PRMT R10, R98, 0x8880, RZ ;  /* 0x00008880620a7816 */ /* 0x004fca00000000ff */
[----:B------:R-:W-:-:S07]  /*35c0*/  IMAD R23, R10, R91, RZ ;  /* 0x0000005b0a177224 */ /* 0x000fce00078e02ff */
.L_x_97:
[----:B------:R-:W-:Y:S05]  /*35d0*/  BSYNC B1 ;  /* 0x0000000000017941 */ /* 0x000fea0003800000 */
.L_x_96:
[----:B------:R-:W-:Y:S01]  /*35e0*/  @!P1 IMAD R87, R87, R90, R23 ;  /* 0x0000005a57579224 */ /* 0x000fe200078e0217 */
[----:B------:R-:W-:Y:S01]  /*35f0*/  ISETP.GE.AND P2, PT, R99, 0x81, PT ;  /* 0x000000816300780c */ /* 0x000fe20003f46270 */
[----:B------:R-:W-:Y:S01]  /*3600*/  BSSY B1, `(.L_x_98) ;  /* 0x000000c000017945 */ /* 0x000fe20003800000 */
[----:B------:R-:W-:Y:S02]  /*3610*/  IADD3 R10, P5, R102, R12, RZ ;  /* 0x0000000c660a7210 */ /* 0x000fe40007fbe0ff */
[----:B------:R1:W-:Y:S01]  /*3620*/  @!P1 STG.E.U8 desc[UR38][R4.64+0x39], R87 ;  /* 0x0000395704009986 */ /* 0x0003e2000c101126 */
[----:B------:R-:W-:Y:S02]  /*3630*/  ISETP.LT.OR P1, PT, R3, 0x1, !P2 ;  /* 0x000000010300780c */ /* 0x000fe40005721670 */
[----:B0-----:R-:W-:Y:S02]  /*3640*/  IADD3.X R11, R13, R103, R15, P5, !PT ;  /* 0x000000670d0b7210 */ /* 0x001fe40002ffe40f */
[----:B------:R-:W-:-:S02]  /*3650*/  ISETP.GE.AND P0, PT, R99, 0x89, PT ;  /* 0x000000896300780c */ /* 0x000fc40003f06270 */
[----:B------:R-:W-:Y:S02]  /*3660*/  IADD3 R12, P4, P3, R20, R12, R106 ;  /* 0x0000000c140c7210 */ /* 0x000fe40007b9e06a */
[----:B------:R-:W-:-:S05]  /*3670*/  ISETP.LT.OR P5, PT, R3, 0x2, !P2 ;  /* 0x000000020300780c */ /* 0x000fca00057a1670 */
[----:B-1----:R-:W-:Y:S08]  /*3680*/  @P1 BRA `(.L_x_99) ;  /* 0x00000000000c1947 */ /* 0x002ff00003800000 */
[----:B------:R-:W3:Y:S02]  /*3690*/  LDG.E.U8 R98, desc[UR38][R10.64] ;  /* 0x000000260a627981 */ /* 0x000ee4000c1e1100 */
[----:B---3--:R-:W-:-:S05]  /*36a0*/  PRMT R4, R98, 0x8880, RZ ;  /* 0x0000888062047816 */ /* 0x008fca00000000ff */
[----:B------:R-:W-:-:S07]  /*36b0*/  IMAD R23, R4, R91, RZ ;  /* 0x0000005b04177224 */ /* 0x000fce00078e02ff */
.L_x_99:
[----:B------:R-:W-:Y:S05]  /*36c0*/  BSYNC B1 ;  /* 0x0000000000017941 */ /* 0x000fea0003800000 */
.L_x_98:
[----:B---3--:R-:W-:Y:S01]  /*36d0*/  @!P1 IMAD R5, R24, R90, R23 ;  /* 0x0000005a18059224 */ /* 0x008fe200078e0217 */
[----:B------:R-:W-:Y:S01]  /*36e0*/  BSSY B1, `(.L_x_100) ;  /* 0x0000007000017945 */ /* 0x000fe20003800000 */
[----:B------:R-:W-:-:S03]  /*36f0*/  IMAD.IADD R106, R15, 0x1, R107 ;  /* 0x000000010f6a7824 */ /* 0x000fc600078e026b */
[----:B------:R0:W-:Y:S01]  /*3700*/  @!P1 STG.E.U8 desc[UR38][R6.64], R5 ;  /* 0x0000000506009986 */ /* 0x0001e2000c101126 */
[----:B------:R-:W-:Y:S05]  /*3710*/  @P5 BRA `(.L_x_101) ;  /* 0x00000000000c5947 */ /* 0x000fea0003800000 */
[----:B------:R-:W2:Y:S02]  /*3720*/  LDG.E.U8 R98, desc[UR38][R10.64+0x1] ;  /* 0x000001260a627981 */ /* 0x000ea4000c1e1100 */
[----:B--2---:R-:W-:-:S05]  /*3730*/  PRMT R4, R98, 0x8880, RZ ;  /* 0x0000888062047816 */ /* 0x004fca00000000ff */
[----:B------:R-:W-:-:S07]  /*3740*/  IMAD R23, R4, R91, RZ ;  /* 0x0000005b04177224 */ /* 0x000fce00078e02ff */
.L_x_101:
[----:B------:R-:W-:Y:S05]  /*3750*/  BSYNC B1 ;  /* 0x0000000000017941 */ /* 0x000fea0003800000 */
.L_x_100:
[----:B------:R-:W-:Y:S01]  /*3760*/  ISETP.LT.OR P1, PT, R3, 0x1, !P0 ;  /* 0x000000010300780c */ /* 0x000fe20004721670 */
[----:B------:R-:W-:Y:S01]  /*3770*/  @!P5 IMAD R25, R25, R90, R23 ;  /* 0x0000005a1919d224 */ /* 0x000fe200078e0217 */
[----:B------:R-:W-:Y:S01]  /*3780*/  BSSY B1, `(.L_x_102) ;  /* 0x000000a000017945 */ /* 0x000fe20003800000 */
[----:B------:R-:W-:Y:S02]  /*3790*/  IADD3.X R13, R101, R13, R106, P4, P3 ;  /* 0x0000000d650d7210 */ /* 0x000fe400027e646a */
[C---:B------:R-:W-:Y:S01]  /*37a0*/  ISETP.LT.OR P4, PT, R3.reuse, 0x2, !P0 ;  /* 0x000000020300780c */ /* 0x040fe20004781670 */
[----:B------:R1:W-:Y:S01]  /*37b0*/  @!P5 STG.E.U8 desc[UR38][R6.64+0x1], R25 ;  /* 0x000001190600d986 */ /* 0x0003e2000c101126 */
[C---:B------:R-:W-:Y:S02]  /*37c0*/  ISETP.LT.OR P5, PT, R3.reuse, 0x9, !P2 ;  /* 0x000000090300780c */ /* 0x040fe400057a1670 */
[----:B------:R-:W-:-:S04]  /*37d0*/  ISETP.LT.OR P3, PT, R3, 0xa, !P2 ;  /* 0x0000000a0300780c */ /* 0x000fc80005761670 */
[----:B------:R-:W-:Y:S09]  /*37e0*/  @P1 BRA `(.L_x_103) ;  /* 0x00000000000c1947 */ /* 0x000ff20003800000 */
[----:B------:R-:W2:Y:S02]  /*37f0*/  LDG.E.U8 R98, desc[UR38][R12.64] ;  /* 0x000000260c627981 */ /* 0x000ea4000c1e1100 */
[----:B--2---:R-:W-:-:S05]  /*3800*/  PRMT R4, R98, 0x8880, RZ ;  /* 0x0000888062047816 */ /* 0x004fca00000000ff */
[----:B------:R-:W-:-:S07]  /*3810*/  IMAD R23, R4, R91, RZ ;  /* 0x0000005b04177224 */ /* 0x000fce00078e02ff */
.L_x_103:
[----:B------:R-:W-:Y:S05]  /*3820*/  BSYNC B1 ;  /* 0x0000000000017941 */ /* 0x000fea0003800000 */
.L_x_102:
[----:B0-----:R-:W-:Y:S01]  /*3830*/  @!P1 IMAD R5, R26, R90, R23 ;  /* 0x0000005a1a059224 */ /* 0x001fe200078e0217 */
[----:B------:R-:W-:Y:S04]  /*3840*/  BSSY B1, `(.L_x_104) ;  /* 0x0000006000017945 */ /* 0x000fe80003800000 */
[----:B------:R0:W-:Y:S01]  /*3850*/  @!P1 STG.E.U8 desc[UR38][R8.64], R5 ;  /* 0x0000000508009986 */ /* 0x0001e2000c101126 */
[----:B------:R-:W-:Y:S05]  /*3860*/  @P4 BRA `(.L_x_105) ;  /* 0x00000000000c4947 */ /* 0x000fea0003800000 */
[----:B------:R-:W2:Y:S02]  /*3870*/  LDG.E.U8 R98, desc[UR38][R12.64+0x1] ;  /* 0x000001260c627981 */ /* 0x000ea4000c1e1100 */
[----:B--2---:R-:W-:-:S05]  /*3880*/  PRMT R4, R98, 0x8880, RZ ;  /* 0x0000888062047816 */ /* 0x004fca00000000ff */
[----:B------:R-:W-:-:S07]  /*3890*/  IMAD R23, R4, R91, RZ ;  /* 0x0000005b04177224 */ /* 0x000fce00078e02ff */
.L_x_105:
[----:B------:R-:W-:Y:S05]  /*38a0*/  BSYNC B1 ;  /* 0x0000000000017941 */ /* 0x000fea0003800000 */
.L_x_104:
[----:B------:R-:W-:Y:S01]  /*38b0*/  @!P4 IMAD R27, R27, R90, R23 ;  /* 0x0000005a1b1bc224 */ /* 0x000fe200078e0217 */
[----:B------:R-:W-:Y:S04]  /*38c0*/  BSSY B1, `(.L_x_106) ;  /* 0x0000006000017945 */ /* 0x000fe80003800000 */
[----:B------:R2:W-:Y:S01]  /*38d0*/  @!P4 STG.E.U8 desc[UR38][R8.64+0x1], R27 ;  /* 0x0000011b0800c986 */ /* 0x0005e2000c101126 */
[----:B------:R-:W-:Y:S05]  /*38e0*/  @P5 BRA `(.L_x_107) ;  /* 0x00000000000c5947 */ /* 0x000fea0003800000 */
[----:B------:R-:W3:Y:S02]  /*38f0*/  LDG.E.U8 R98, desc[UR38][R10.64+0x8] ;  /* 0x000008260a627981 */ /* 0x000ee4000c1e1100 */
[----:B---3--:R-:W-:-:S05]  /*3900*/  PRMT R4, R98, 0x8880, RZ ;  /* 0x0000888062047816 */ /* 0x008fca00000000ff */
[----:B------:R-:W-:-:S07]  /*3910*/  IMAD R23, R4, R91, RZ ;  /* 0x0000005b04177224 */ /* 0x000fce00078e02ff */
.L_x_107:
[----:B------:R-:W-:Y:S05]  /*3920*/  BSYNC B1 ;  /* 0x0000000000017941 */ /* 0x000fea0003800000 */
.L_x_106:
[----:B0-----:R-:W-:Y:S01]  /*3930*/  @!P5 IMAD R5, R28, R90, R23 ;  /* 0x0000005a1c05d224 */ /* 0x001fe200078e0217 */
[----:B------:R-:W-:Y:S04]  /*3940*/  BSSY B1, `(.L_x_108) ;  /* 0x0000006000017945 */ /* 0x000fe80003800000 */
[----:B------:R0:W-:Y:S01]  /*3950*/  @!P5 STG.E.U8 desc[UR38][R6.64+0x8], R5 ;  /* 0x000008050600d986 */ /* 0x0001e2000c101126 */
[----:B------:R-:W-:Y:S05]  /*3960*/  @P3 BRA `(.L_x_109) ;  /* 0x00000000000c3947 */ /* 0x000fea0003800000 */
[----:B------:R-:W3:Y:S02]  /*3970*/  LDG.E.U8 R98, desc[UR38][R10.64+0x9] ;  /* 0x000009260a627981 */ /* 0x000ee4000c1e1100 */
[----:B---3--:R-:W-:-:S05]  /*3980*/  PRMT R4, R98, 0x8880, RZ ;  /* 0x0000888062047816 */ /* 0x008fca00000000ff */
[----:B------:R-:W-:-:S07]  /*3990*/  IMAD R23, R4, R91, RZ ;  /* 0x0000005b04177224 */ /* 0x000fce00078e02ff */
.L_x_109:
[----:B------:R-:W-:Y:S05]  /*39a0*/  BSYNC B1 ;  /* 0x0000000000017941 */ /* 0x000fea0003800000 */
.L_x_108:
[----:B------:R-:W-:Y:S01]  /*39b0*/  ISETP.LT.OR P5, PT, R3, 0x9, !P0 ;  /* 0x000000090300780c */ /* 0x000fe200047a1670 */
[----:B------:R-:W-:Y:S01]  /*39c0*/  @!P3 IMAD R29, R29, R90, R23 ;  /* 0x0000005a1d1db224 */ /* 0x000fe200078e0217 */
[----:B------:R-:W-:Y:S01]  /*39d0*/  BSSY B1, `(.L_x_110) ;  /* 0x0000009000017945 */ /* 0x000fe20003800000 */
[C---:B------:R-:W-:Y:S02]  /*39e0*/  ISETP.LT.OR P4, PT, R3.reuse, 0xa, !P0 ;  /* 0x0000000a0300780c */ /* 0x040fe40004781670 */
[C---:B------:R-:W-:Y:S01]  /*39f0*/  ISETP.LT.OR P1, PT, R3.reuse, 0x12, !P2 ;  /* 0x000000120300780c */ /* 0x040fe20005721670 */
[----:B------:R3:W-:Y:S01]  /*3a00*/  @!P3 STG.E.U8 desc[UR38][R6.64+0x9], R29 ;  /* 0x0000091d0600b986 */ /* 0x0007e2000c101126 */
[----:B------:R-:W-:-:S06]  /*3a10*/  ISETP.LT.OR P3, PT, R3, 0x11, !P2 ;  /* 0x000000110300780c */ /* 0x000fcc0005761670 */
[----:B------:R-:W-:Y:S07]  /*3a20*/  @P5 BRA `(.L_x_111) ;  /* 0x00000000000c5947 */ /* 0x000fee0003800000 */
[----:B------:R-:W4:Y:S02]  /*3a30*/  LDG.E.U8 R98, desc[UR38][R12.64+0x8] ;  /* 0x000008260c627981 */ /* 0x000f24000c1e1100 */
[----:B----4-:R-:W-:-:S05]  /*3a40*/  PRMT R4, R98, 0x8880, RZ ;  /* 0x0000888062047816 */ /* 0x010fca00000000ff */
[----:B------:R-:W-:-:S07]  /*3a50*/  IMAD R23, R4, R91, RZ ;  /* 0x0000005b04177224 */ /* 0x000fce00078e02ff */
.L_x_111:
[----:B------:R-:W-:Y:S05]  /*3a60*/  BSYNC B1 ;  /* 0x0000000000017941 */ /* 0x000fea0003800000 */
.L_x_110:
[----:B0-----:R-:W-:Y:S01]  /*3a70*/  @!P5 IMAD R5, R30, R90, R23 ;  /* 0x0000005a1e05d224 */ /* 0x001fe200078e0217 */
[----:B------:R-:W-:Y:S04]  /*3a80*/  BSSY B1, `(.L_x_112) ;  /* 0x0000006000017945 */ /* 0x000fe80003800000 */
[----:B------:R0:W-:Y:S01]  /*3a90*/  @!P5 STG.E.U8 desc[UR38][R8.64+0x8], R5 ;  /* 0x000008050800d986 */ /* 0x0001e2000c101126 */
[----:B------:R-:W-:Y:S05]  /*3aa0*/  @P4 BRA `(.L_x_113) ;  /* 0x00000000000c4947 */ /* 0x000fea0003800000 */
[----:B------:R-:W4:Y:S02]  /*3ab0*/  LDG.E.U8 R98, desc[UR38][R12.64+0x9] ;  /* 0x000009260c627981 */ /* 0x000f24000c1e1100 */
[----:B----4-:R-:W-:-:S05]  /*3ac0*/  PRMT R4, R98, 0x8880, RZ ;  /* 0x0000888062047816 */ /* 0x010fca00000000ff */
[----:B------:R-:W-:-:S07]  /*3ad0*/  IMAD R23, R4, R91, RZ ;  /* 0x0000005b04177224 */ /* 0x000fce00078e02ff */
.L_x_113:
[----:B------:R-:W-:Y:S05]  /*3ae0*/  BSYNC B1 ;  /* 0x0000000000017941 */ /* 0x000fea0003800000 */
.L_x_112:
[----:B------:R-:W-:Y:S01]  /*3af0*/  @!P4 IMAD R31, R31, R90, R23 ;  /* 0x0000005a1f1fc224 */ /* 0x000fe200078e0217 */
[----:B------:R-:W-:Y:S04]  /*3b00*/  BSSY B1, `(.L_x_114) ;  /* 0x0000006000017945 */ /* 0x000fe80003800000 */
[----:B------:R4:W-:Y:S01]  /*3b10*/  @!P4 STG.E.U8 desc[UR38][R8.64+0x9], R31 ;  /* 0x0000091f0800c986 */ /* 0x0009e2000c101126 */
[----:B------:R-:W-:Y:S05]  /*3b20*/  @P3 BRA `(.L_x_115) ;  /* 0x00000000000c3947 */ /* 0x000fea0003800000 */
[----:B------:R-:W5:Y:S02]  /*3b30*/  LDG.E.U8 R98, desc[UR38][R10.64+0x10] ;  /* 0x000010260a627981 */ /* 0x000f64000c1e1100 */
[----:B-----5:R-:W-:-:S05]  /*3b40*/  PRMT R4, R98, 0x8880, RZ ;  /* 0x0000888062047816 */ /* 0x020fca00000000ff */
[----:B------:R-:W-:-:S07]  /*3b50*/  IMAD R23, R4, R91, RZ ;  /* 0x0000005b04177224 */ /* 0x000fce00078e02ff */
.L_x_115:
[----:B------:R-:W-:Y:S05]  /*3b60*/  BSYNC B1 ;  /* 0x0000000000017941 */ /* 0x000fea0003800000 */
.L_x_114:
[----:B0-----:R-:W-:Y:S01]  /*3b70*/  @!P3 IMAD R5, R32, R90, R23 ;  /* 0x0000005a2005b224 */ /* 0x001fe200078e0217 */
[----:B------:R-:W-:Y:S04]  /*3b80*/  BSSY B1, `(.L_x_116) ;  /* 0x0000006000017945 */ /* 0x000fe80003800000 */
[----:B------:R0:W-:Y:S01]  /*3b90*/  @!P3 STG.E.U8 desc[UR38][R6.64+0x10], R5 ;  /* 0x000010050600b986 */ /* 0x0001e2000c101126 */
[----:B------:R-:W-:Y:S05]  /*3ba0*/  @P1 BRA `(.L_x_117) ;  /* 0x00000000000c1947 */ /* 0x000fea0003800000 */
[----:B------:R-:W5:Y:S02]  /*3bb0*/  LDG.E.U8 R98, desc[UR38][R10.64+0x11] ;  /* 0x000011260a627981 */ /* 0x000f64000c1e1100 */
[----:B-----5:R-:W-:-:S05]  /*3bc0*/  PRMT R4, R98, 0x8880, RZ ;  /* 0x0000888062047816 */ /* 0x020fca00000000ff */
[----:B------:R-:W-:-:S07]  /*3bd0*/  IMAD R23, R4, R91, RZ ;  /* 0x0000005b04177224 */ /* 0x000fce00078e02ff */
.L_x_117:
[----:B------:R-:W-:Y:S05]  /*3be0*/  BSYNC B1 ;  /* 0x0000000000017941 */ /* 0x000fea0003800000 */
.L_x_116:
        /* <DEDUP_REMOVED lines=11> */
.L_x_119:
[----:B------:R-:W-:Y:S05]  /*3ca0*/  BSYNC B1 ;  /* 0x0000000000017941 */ /* 0x000fea0003800000 */
.L_x_118:
[----:B0-----:R-:W-:Y:S01]  /*3cb0*/  @!P4 IMAD R5, R34, R90, R23 ;  /* 0x0000005a2205c224 */ /* 0x001fe200078e0217 */
[----:B------:R-:W-:Y:S04]  /*3cc0*/  BSSY B1, `(.L_x_120) ;  /* 0x0000006000017945 */ /* 0x000fe80003800000 */
[----:B------:R0:W-:Y:S01]  /*3cd0*/  @!P4 STG.E.U8 desc[UR38][R8.64+0x10], R5 ;  /* 0x000010050800c986 */ /* 0x0001e2000c101126 */
[----:B------:R-:W-:Y:S05]  /*3ce0*/  @P3 BRA `(.L_x_121) ;  /* 0x00000000000c3947 */ /* 0x000fea0003800000 */
[----:B------:R-:W5:Y:S02]  /*3cf0*/  LDG.E.U8 R98, desc[UR38][R12.64+0x11] ;  /* 0x000011260c627981 */ /* 0x000f64000c1e1100 */
[----:B-----5:R-:W-:-:S05]  /*3d00*/  PRMT R4, R98, 0x8880, RZ ;  /* 0x0000888062047816 */ /* 0x020fca00000000ff */
[----:B------:R-:W-:-:S07]  /*3d10*/  IMAD R23, R4, R91, RZ ;  /* 0x0000005b04177224 */ /* 0x000fce00078e02ff */
.L_x_121:
[----:B------:R-:W-:Y:S05]  /*3d20*/  BSYNC B1 ;  /* 0x0000000000017941 */ /* 0x000fea0003800000 */
.L_x_120:
[----:B------:R-:W-:Y:S01]  /*3d30*/  @!P3 IMAD R35, R35, R90, R23 ;  /* 0x0000005a2323b224 */ /* 0x000fe200078e0217 */
[----:B------:R-:W-:Y:S04]  /*3d40*/  BSSY B1, `(.L_x_122) ;  /* 0x0000006000017945 */ /* 0x000fe80003800000 */
[----:B------:R0:W-:Y:S01]  /*3d50*/  @!P3 STG.E.U8 desc[UR38][R8.64+0x11], R35 ;  /* 0x000011230800b986 */ /* 0x0001e2000c101126 */
[----:B------:R-:W-:Y:S05]  /*3d60*/  @P5 BRA `(.L_x_123) ;  /* 0x00000000000c5947 */ /* 0x000fea0003800000 */
[----:B------:R-:W5:Y:S02]  /*3d70*/  LDG.E.U8 R98, desc[UR38][R10.64+0x18] ;  /* 0x000018260a627981 */ /* 0x000f64000c1e1100 */
[----:B-----5:R-:W-:-:S05]  /*3d80*/  PRMT R4, R98, 0x8880, RZ ;  /* 0x0000888062047816 */ /* 0x020fca00000000ff */
[----:B------:R-:W-:-:S07]  /*3d90*/  IMAD R23, R4, R91, RZ ;  /* 0x0000005b04177224 */ /* 0x000fce00078e02ff */
.L_x_123:
[----:B------:R-:W-:Y:S05]  /*3da0*/  BSYNC B1 ;  /* 0x0000000000017941 */ /* 0x000fea0003800000 */
.L_x_122:
[----:B0-----:R-:W-:Y:S01]  /*3db0*/  @!P5 IMAD R5, R36, R90, R23 ;  /* 0x0000005a2405d224 */ /* 0x001fe200078e0217 */
[----:B------:R-:W-:Y:S04]  /*3dc0*/  BSSY B1, `(.L_x_124) ;  /* 0x0000006000017945 */ /* 0x000fe80003800000 */
[----:B------:R0:W-:Y:S01]  /*3dd0*/  @!P5 STG.E.U8 desc[UR38][R6.64+0x18], R5 ;  /* 0x000018050600d986 */ /* 0x0001e2000c101126 */
[----:B------:R-:W-:Y:S05]  /*3de0*/  @P1 BRA `(.L_x_125) ;  /* 0x00000000000c1947 */ /* 0x000fea0003800000 */
[----:B------:R-:W5:Y:S02]  /*3df0*/  LDG.E.U8 R98, desc[UR38][R10.64+0x19] ;  /* 0x000019260a627981 */ /* 0x000f64000c1e1100 */
[----:B-----5:R-:W-:-:S05]  /*3e00*/  PRMT R4, R98, 0x8880, RZ ;  /* 0x0000888062047816 */ /* 0x020fca00000000ff */
[----:B------:R-:W-:-:S07]  /*3e10*/  IMAD R23, R4, R91, RZ ;  /* 0x0000005b04177224 */ /* 0x000fce00078e02ff */
.L_x_125:
[----:B------:R-:W-:Y:S05]  /*3e20*/  BSYNC B1 ;  /* 0x0000000000017941 */ /* 0x000fea0003800000 */
.L_x_124:
        /* <DEDUP_REMOVED lines=11> */
.L_x_127:
[----:B------:R-:W-:Y:S05]  /*3ee0*/  BSYNC B1 ;  /* 0x0000000000017941 */ /* 0x000fea0003800000 */
.L_x_126:
[----:B0-----:R-:W-:Y:S01]  /*3ef0*/  @!P4 IMAD R5, R38, R90, R23 ;  /* 0x0000005a2605c224 */ /* 0x001fe200078e0217 */
[----:B------:R-:W-:Y:S04]  /*3f00*/  BSSY B1, `(.L_x_128) ;  /* 0x0000006000017945 */ /* 0x000fe80003800000 */
[----:B------:R0:W-:Y:S01]  /*3f10*/  @!P4 STG.E.U8 desc[UR38][R8.64+0x18], R5 ;  /* 0x000018050800c986 */ /* 0x0001e2000c101126 */
[----:B------:R-:W-:Y:S05]  /*3f20*/  @P3 BRA `(.L_x_129) ;  /* 0x00000000000c3947 */ /* 0x000fea0003800000 */
[----:B------:R-:W5:Y:S02]  /*3f30*/  LDG.E.U8 R98, desc[UR38][R12.64+0x19] ;  /* 0x000019260c627981 */ /* 0x000f64000c1e1100 */
[----:B-----5:R-:W-:-:S05]  /*3f40*/  PRMT R4, R98, 0x8880, RZ ;  /* 0x0000888062047816 */ /* 0x020fca00000000ff */
[----:B------:R-:W-:-:S07]  /*3f50*/  IMAD R23, R4, R91, RZ ;  /* 0x0000005b04177224 */ /* 0x000fce00078e02ff */
.L_x_129:
[----:B------:R-:W-:Y:S05]  /*3f60*/  BSYNC B1 ;  /* 0x0000000000017941 */ /* 0x000fea0003800000 */
.L_x_128:
[----:B------:R-:W-:Y:S01]  /*3f70*/  @!P3 IMAD R39, R39, R90, R23 ;  /* 0x0000005a2727b224 */ /* 0x000fe200078e0217 */
[----:B------:R-:W-:Y:S04]  /*3f80*/  BSSY B1, `(.L_x_130) ;  /* 0x0000006000017945 */ /* 0x000fe80003800000 */
[----:B------:R0:W-:Y:S01]  /*3f90*/  @!P3 STG.E.U8 desc[UR38][R8.64+0x19], R39 ;  /* 0x000019270800b986 */ /* 0x0001e2000c101126 */
[----:B------:R-:W-:Y:S05]  /*3fa0*/  @P5 BRA `(.L_x_131) ;  /* 0x00000000000c5947 */ /* 0x000fea0003800000 */
[----:B------:R-:W5:Y:S02]  /*3fb0*/  LDG.E.U8 R98, desc[UR38][R10.64+0x20] ;  /* 0x000020260a627981 */ /* 0x000f64000c1e1100 */
[----:B-----5:R-:W-:-:S05]  /*3fc0*/  PRMT R4, R98, 0x8880, RZ ;  /* 0x0000888062047816 */ /* 0x020fca00000000ff */
[----:B------:R-:W-:-:S07]  /*3fd0*/  IMAD R23, R4, R91, RZ ;  /* 0x0000005b04177224 */ /* 0x000fce00078e02ff */
.L_x_131:
[----:B------:R-:W-:Y:S05]  /*3fe0*/  BSYNC B1 ;  /* 0x0000000000017941 */ /* 0x000fea0003800000 */
.L_x_130:
[----:B0-----:R-:W-:Y:S01]  /*3ff0*/  @!P5 IMAD R5, R40, R90, R23 ;  /* 0x0000005a2805d224 */ /* 0x001fe200078e0217 */
[----:B------:R-:W-:Y:S04]  /*4000*/  BSSY B1, `(.L_x_132) ;  /* 0x0000006000017945 */ /* 0x000fe80003800000 */
[----:B------:R0:W-:Y:S01]  /*4010*/  @!P5 STG.E.U8 desc[UR38][R6.64+0x20], R5 ;  /* 0x000020050600d986 */ /* 0x0001e2000c101126 */
[----:B------:R-:W-:Y:S05]  /*4020*/  @P1 BRA `(.L_x_133) ;  /* 0x00000000000c1947 */ /* 0x000fea0003800000 */
[----:B------:R-:W5:Y:S02]  /*4030*/  LDG.E.U8 R98, desc[UR38][R10.64+0x21] ;  /* 0x000021260a627981 */ /* 0x000f64000c1e1100 */
[----:B-----5:R-:W-:-:S05]  /*4040*/  PRMT R4, R98, 0x8880, RZ ;  /* 0x0000888062047816 */ /* 0x020fca00000000ff */
[----:B------:R-:W-:-:S07]  /*4050*/  IMAD R23, R4, R91, RZ ;  /* 0x0000005b04177224 */ /* 0x000fce00078e02ff */
.L_x_133:
[----:B------:R-:W-:Y:S05]  /*4060*/  BSYNC B1 ;  /* 0x0000000000017941 */ /* 0x000fea0003800000 */
.L_x_132:
        /* <DEDUP_REMOVED lines=11> */
.L_x_135:
[----:B------:R-:W-:Y:S05]  /*4120*/  BSYNC B1 ;  /* 0x0000000000017941 */ /* 0x000fea0003800000 */
.L_x_134:
[----:B0-----:R-:W-:Y:S01]  /*4130*/  @!P4 IMAD R5, R42, R90, R23 ;  /* 0x0000005a2a05c224 */ /* 0x001fe200078e0217 */
[----:B------:R-:W-:Y:S04]  /*4140*/  BSSY B1, `(.L_x_136) ;  /* 0x0000006000017945 */ /* 0x000fe80003800000 */
[----:B------:R0:W-:Y:S01]  /*4150*/  @!P4 STG.E.U8 desc[UR38][R8.64+0x20], R5 ;  /* 0x000020050800c986 */ /* 0x0001e2000c101126 */
[----:B------:R-:W-:Y:S05]  /*4160*/  @P3 BRA `(.L_x_137) ;  /* 0x00000000000c3947 */ /* 0x000fea0003800000 */
[----:B------:R-:W5:Y:S02]  /*4170*/  LDG.E.U8 R98, desc[UR38][R12.64+0x21] ;  /* 0x000021260c627981 */ /* 0x000f64000c1e1100 */
[----:B-----5:R-:W-:-:S05]  /*4180*/  PRMT R4, R98, 0x8880, RZ ;  /* 0x0000888062047816 */ /* 0x020fca00000000ff */
[----:B------:R-:W-:-:S07]  /*4190*/  IMAD R23, R4, R91, RZ ;  /* 0x0000005b04177224 */ /* 0x000fce00078e02ff */
.L_x_137:
[----:B------:R-:W-:Y:S05]  /*41a0*/  BSYNC B1 ;  /* 0x0000000000017941 */ /* 0x000fea0003800000 */
.L_x_136:
[----:B------:R-:W-:Y:S01]  /*41b0*/  @!P3 IMAD R43, R43, R90, R23 ;  /* 0x0000005a2b2bb224 */ /* 0x000fe200078e0217 */
[----:B------:R-:W-:Y:S04]  /*41c0*/  BSSY B1, `(.L_x_138) ;  /* 0x0000006000017945 */ /* 0x000fe80003800000 */
[----:B------:R0:W-:Y:S01]  /*41d0*/  @!P3 STG.E.U8 desc[UR38][R8.64+0x21], R43 ;  /* 0x0000212b0800b986 */ /* 0x0001e2000c101126 */
[----:B------:R-:W-:Y:S05]  /*41e0*/  @P5 BRA `(.L_x_139) ;  /* 0x00000000000c5947 */ /* 0x000fea0003800000 */
[----:B------:R-:W5:Y:S02]  /*41f0*/  LDG.E.U8 R98, desc[UR38][R10.64+0x28] ;  /* 0x000028260a627981 */ /* 0x000f64000c1e1100 */
[----:B-----5:R-:W-:-:S05]  /*4200*/  PRMT R4, R98, 0x8880, RZ ;  /* 0x0000888062047816 */ /* 0x020fca00000000ff */
[----:B------:R-:W-:-:S07]  /*4210*/  IMAD R23, R4, R91, RZ ;  /* 0x0000005b04177224 */ /* 0x000fce00078e02ff */
.L_x_139:
[----:B------:R-:W-:Y:S05]  /*4220*/  BSYNC B1 ;  /* 0x0000000000017941 */ /* 0x000fea0003800000 */
.L_x_138:
[----:B0-----:R-:W-:Y:S01]  /*4230*/  @!P5 IMAD R5, R44, R90, R23 ;  /* 0x0000005a2c05d224 */ /* 0x001fe200078e0217 */
[----:B------:R-:W-:Y:S04]  /*4240*/  BSSY B1, `(.L_x_140) ;  /* 0x0000006000017945 */ /* 0x000fe80003800000 */
[----:B------:R0:W-:Y:S01]  /*4250*/  @!P5 STG.E.U8 desc[UR38][R6.64+0x28], R5 ;  /* 0x000028050600d986 */ /* 0x0001e2000c101126 */
[----:B------:R-:W-:Y:S05]  /*4260*/  @P1 BRA `(.L_x_141) ;  /* 0x00000000000c1947 */ /* 0x000fea0003800000 */
[----:B------:R-:W5:Y:S02]  /*4270*/  LDG.E.U8 R98, desc[UR38][R10.64+0x29] ;  /* 0x000029260a627981 */ /* 0x000f64000c1e1100 */
[----:B-----5:R-:W-:-:S05]  /*4280*/  PRMT R4, R98, 0x8880, RZ ;  /* 0x0000888062047816 */ /* 0x020fca00000000ff */
[----:B------:R-:W-:-:S07]  /*4290*/  IMAD R23, R4, R91, RZ ;  /* 0x0000005b04177224 */ /* 0x000fce00078e02ff */
.L_x_141:
[----:B------:R-:W-:Y:S05]  /*42a0*/  BSYNC B1 ;  /* 0x0000000000017941 */ /* 0x000fea0003800000 */
.L_x_140:
        /* <DEDUP_REMOVED lines=11> */
.L_x_143:
[----:B------:R-:W-:Y:S05]  /*4360*/  BSYNC B1 ;  /* 0x0000000000017941 */ /* 0x000fea0003800000 */
.L_x_142:
[----:B0-----:R-:W-:Y:S01]  /*4370*/  @!P4 IMAD R5, R46, R90, R23 ;  /* 0x0000005a2e05c224 */ /* 0x001fe200078e0217 */
[----:B------:R-:W-:Y:S04]  /*4380*/  BSSY B1, `(.L_x_144) ;  /* 0x0000006000017945 */ /* 0x000fe80003800000 */
[----:B------:R0:W-:Y:S01]  /*4390*/  @!P4 STG.E.U8 desc[UR38][R8.64+0x28], R5 ;  /* 0x000028050800c986 */ /* 0x0001e2000c101126 */
[----:B------:R-:W-:Y:S05]  /*43a0*/  @P3 BRA `(.L_x_145) ;  /* 0x00000000000c3947 */ /* 0x000fea0003800000 */
[----:B------:R-:W5:Y:S02]  /*43b0*/  LDG.E.U8 R98, desc[UR38][R12.64+0x29] ;  /* 0x000029260c627981 */ /* 0x000f64000c1e1100 */
[----:B-----5:R-:W-:-:S05]  /*43c0*/  PRMT R4, R98, 0x8880, RZ ;  /* 0x0000888062047816 */ /* 0x020fca00000000ff */
[----:B------:R-:W-:-:S07]  /*43d0*/  IMAD R23, R4, R91, RZ ;  /* 0x0000005b04177224 */ /* 0x000fce00078e02ff */
.L_x_145:
[----:B------:R-:W-:Y:S05]  /*43e0*/  BSYNC B1 ;  /* 0x0000000000017941 */ /* 0x000fea0003800000 */
.L_x_144:
[----:B------:R-:W-:Y:S01]  /*43f0*/  @!P3 IMAD R47, R47, R90, R23 ;  /* 0x0000005a2f2fb224 */ /* 0x000fe200078e0217 */
[----:B------:R-:W-:Y:S04]  /*4400*/  BSSY B1, `(.L_x_146) ;  /* 0x0000006000017945 */ /* 0x000fe80003800000 */
[----:B------:R0:W-:Y:S01]  /*4410*/  @!P3 STG.E.U8 desc[UR38][R8.64+0x29], R47 ;  /* 0x0000292f0800b986 */ /* 0x0001e2000c101126 */
[----:B------:R-:W-:Y:S05]  /*4420*/  @P5 BRA `(.L_x_147) ;  /* 0x00000000000c5947 */ /* 0x000fea0003800000 */
[----:B------:R-:W5:Y:S02]  /*4430*/  LDG.E.U8 R98, desc[UR38][R10.64+0x30] ;  /* 0x000030260a627981 */ /* 0x000f64000c1e1100 */
[----:B-----5:R-:W-:-:S05]  /*4440*/  PRMT R4, R98, 0x8880, RZ ;  /* 0x0000888062047816 */ /* 0x020fca00000000ff */
[----:B------:R-:W-:-:S07]  /*4450*/  IMAD R23, R4, R91, RZ ;  /* 0x0000005b04177224 */ /* 0x000fce00078e02ff */
.L_x_147:
[----:B------:R-:W-:Y:S05]  /*4460*/  BSYNC B1 ;  /* 0x0000000000017941 */ /* 0x000fea0003800000 */
.L_x_146:
[----:B0-----:R-:W-:Y:S01]  /*4470*/  @!P5 IMAD R5, R48, R90, R23 ;  /* 0x0000005a3005d224 */ /* 0x001fe200078e0217 */
[----:B------:R-:W-:Y:S04]  /*4480*/  BSSY B1, `(.L_x_148) ;  /* 0x0000006000017945 */ /* 0x000fe80003800000 */
[----:B------:R0:W-:Y:S01]  /*4490*/  @!P5 STG.E.U8 desc[UR38][R6.64+0x30], R5 ;  /* 0x000030050600d986 */ /* 0x0001e2000c101126 */
[----:B------:R-:W-:Y:S05]  /*44a0*/  @P1 BRA `(.L_x_149) ;  /* 0x00000000000c1947 */ /* 0x000fea0003800000 */
[----:B------:R-:W5:Y:S02]  /*44b0*/  LDG.E.U8 R98, desc[UR38][R10.64+0x31] ;  /* 0x000031260a627981 */ /* 0x000f64000c1e1100 */
[----:B-----5:R-:W-:-:S05]  /*44c0*/  PRMT R4, R98, 0x8880, RZ ;  /* 0x0000888062047816 */ /* 0x020fca00000000ff */
[----:B------:R-:W-:-:S07]  /*44d0*/  IMAD R23, R4, R91, RZ ;  /* 0x0000005b04177224 */ /* 0x000fce00078e02ff */
.L_x_149:
[----:B------:R-:W-:Y:S05]  /*44e0*/  BSYNC B1 ;  /* 0x0000000000017941 */ /* 0x000fea0003800000 */
.L_x_148:
[----:B------:R-:W-:Y:S01]  /*44f0*/  ISETP.LT.OR P4, PT, R3, 0x31, !P0 ;  /* 0x000000310300780c */ /* 0x000fe20004781670 */
[----:B------:R-:W-:Y:S01]  /*4500*/  @!P1 IMAD R49, R49, R90, R23 ;  /* 0x0000005a31319224 */ /* 0x000fe200078e0217 */
[----:B------:R-:W-:Y:S01]  /*4510*/  BSSY B1, `(.L_x_150) ;  /* 0x000000a000017945 */ /* 0x000fe20003800000 */
[C---:B------:R-:W-:Y:S02]  /*4520*/  ISETP.LT.OR P3, PT, R3.reuse, 0x32, !P0 ;  /* 0x000000320300780c */ /* 0x040fe40004761670 */
[C---:B------:R-:W-:Y:S01]  /*4530*/  ISETP.LT.OR P5, PT, R3.reuse, 0x39, !P0 ;  /* 0x000000390300780c */ /* 0x040fe200047a1670 */
[----:B------:R0:W-:Y:S01]  /*4540*/  @!P1 STG.E.U8 desc[UR38][R6.64+0x31], R49 ;  /* 0x0000313106009986 */ /* 0x0001e2000c101126 */
[C---:B------:R-:W-:Y:S02]  /*4550*/  ISETP.LT.OR P1, PT, R3.reuse, 0x39, !P2 ;  /* 0x000000390300780c */ /* 0x040fe40005721670 */
[----:B------:R-:W-:-:S04]  /*4560*/  ISETP.LT.OR P2, PT, R3, 0x3a, !P2 ;  /* 0x0000003a0300780c */ /* 0x000fc80005741670 */
[----:B------:R-:W-:Y:S09]  /*4570*/  @P4 BRA `(.L_x_151) ;  /* 0x00000000000c4947 */ /* 0x000ff20003800000 */
[----:B------:R-:W5:Y:S02]  /*4580*/  LDG.E.U8 R98, desc[UR38][R12.64+0x30] ;  /* 0x000030260c627981 */ /* 0x000f64000c1e1100 */
[----:B-----5:R-:W-:-:S05]  /*4590*/  PRMT R4, R98, 0x8880, RZ ;  /* 0x0000888062047816 */ /* 0x020fca00000000ff */
[----:B------:R-:W-:-:S07]  /*45a0*/  IMAD R23, R4, R91, RZ ;  /* 0x0000005b04177224 */ /* 0x000fce00078e02ff */
.L_x_151:
[----:B------:R-:W-:Y:S05]  /*45b0*/  BSYNC B1 ;  /* 0x0000000000017941 */ /* 0x000fea0003800000 */
.L_x_150:
[----:B0-----:R-:W-:Y:S01]  /*45c0*/  @!P4 IMAD R5, R50, R90, R23 ;  /* 0x0000005a3205c224 */ /* 0x001fe200078e0217 */
[----:B------:R-:W-:Y:S04]  /*45d0*/  BSSY B1, `(.L_x_152) ;  /* 0x0000006000017945 */ /* 0x000fe80003800000 */
[----:B------:R0:W-:Y:S01]  /*45e0*/  @!P4 STG.E.U8 desc[UR38][R8.64+0x30], R5 ;  /* 0x000030050800c986 */ /* 0x0001e2000c101126 */
[----:B------:R-:W-:Y:S05]  /*45f0*/  @P3 BRA `(.L_x_153) ;  /* 0x00000000000c3947 */ /* 0x000fea0003800000 */
[----:B------:R-:W5:Y:S02]  /*4600*/  LDG.E.U8 R98, desc[UR38][R12.64+0x31] ;  /* 0x000031260c627981 */ /* 0x000f64000c1e1100 */
[----:B-----5:R-:W-:-:S05]  /*4610*/  PRMT R4, R98, 0x8880, RZ ;  /* 0x0000888062047816 */ /* 0x020fca00000000ff */
[----:B------:R-:W-:-:S07]  /*4620*/  IMAD R23, R4, R91, RZ ;  /* 0x0000005b04177224 */ /* 0x000fce00078e02ff */
.L_x_153:
[----:B------:R-:W-:Y:S05]  /*4630*/  BSYNC B1 ;  /* 0x0000000000017941 */ /* 0x000fea0003800000 */
.L_x_152:
[----:B------:R-:W-:Y:S01]  /*4640*/  @!P3 IMAD R51, R51, R90, R23 ;  /* 0x0000005a3333b224 */ /* 0x000fe200078e0217 */
[----:B------:R-:W-:Y:S04]  /*4650*/  BSSY B1, `(.L_x_154) ;  /* 0x0000006000017945 */ /* 0x000fe80003800000 */
[----:B------:R0:W-:Y:S01]  /*4660*/  @!P3 STG.E.U8 desc[UR38][R8.64+0x31], R51 ;  /* 0x000031330800b986 */ /* 0x0001e2000c101126 */
[----:B------:R-:W-:Y:S05]  /*4670*/  @P1 BRA `(.L_x_155) ;  /* 0x00000000000c1947 */ /* 0x000fea0003800000 */
[----:B------:R-:W5:Y:S02]  /*4680*/  LDG.E.U8 R98, desc[UR38][R10.64+0x38] ;  /* 0x000038260a627981 */ /* 0x000f64000c1e1100 */
[----:B-----5:R-:W-:-:S05]  /*4690*/  PRMT R4, R98, 0x8880, RZ ;  /* 0x0000888062047816 */ /* 0x020fca00000000ff */
[----:B------:R-:W-:-:S07]  /*46a0*/  IMAD R23, R4, R91, RZ ;  /* 0x0000005b04177224 */ /* 0x000fce00078e02ff */
.L_x_155:
[----:B------:R-:W-:Y:S05]  /*46b0*/  BSYNC B1 ;  /* 0x0000000000017941 */ /* 0x000fea0003800000 */
.L_x_154:
[----:B0-----:R-:W-:Y:S01]  /*46c0*/  @!P1 IMAD R5, R52, R90, R23 ;  /* 0x0000005a34059224 */ /* 0x001fe200078e0217 */
[----:B------:R-:W-:Y:S04]  /*46d0*/  BSSY B1, `(.L_x_156) ;  /* 0x0000006000017945 */ /* 0x000fe80003800000 */
[----:B------:R0:W-:Y:S01]  /*46e0*/  @!P1 STG.E.U8 desc[UR38][R6.64+0x38], R5 ;  /* 0x0000380506009986 */ /* 0x0001e2000c101126 */
[----:B------:R-:W-:Y:S05]  /*46f0*/  @P2 BRA `(.L_x_157) ;  /* 0x00000000000c2947 */ /* 0x000fea0003800000 */
[----:B------:R-:W5:Y:S02]  /*4700*/  LDG.E.U8 R98, desc[UR38][R10.64+0x39] ;  /* 0x000039260a627981 */ /* 0x000f64000c1e1100 */
[----:B-----5:R-:W-:-:S05]  /*4710*/  PRMT R4, R98, 0x8880, RZ ;  /* 0x0000888062047816 */ /* 0x020fca00000000ff */
[----:B------:R-:W-:-:S07]  /*4720*/  IMAD R23, R4, R91, RZ ;  /* 0x0000005b04177224 */ /* 0x000fce00078e02ff */
.L_x_157:
[----:B------:R-:W-:Y:S05]  /*4730*/  BSYNC B1 ;  /* 0x0000000000017941 */ /* 0x000fea0003800000 */
.L_x_156:
[----:B------:R-:W-:Y:S01]  /*4740*/  @!P2 IMAD R53, R53, R90, R23 ;  /* 0x0000005a3535a224 */ /* 0x000fe200078e0217 */
[----:B------:R-:W-:Y:S04]  /*4750*/  BSSY B1, `(.L_x_158) ;  /* 0x0000006000017945 */ /* 0x000fe80003800000 */
[----:B------:R0:W-:Y:S01]  /*4760*/  @!P2 STG.E.U8 desc[UR38][R6.64+0x39], R53 ;  /* 0x000039350600a986 */ /* 0x0001e2000c101126 */
[----:B------:R-:W-:Y:S05]  /*4770*/  @P5 BRA `(.L_x_159) ;  /* 0x00000000000c5947 */ /* 0x000fea0003800000 */
[----:B------:R-:W5:Y:S02]  /*4780*/  LDG.E.U8 R98, desc[UR38][R12.64+0x38] ;  /* 0x000038260c627981 */ /* 0x000f64000c1e1100 */
[----:B-----5:R-:W-:-:S05]  /*4790*/  PRMT R4, R98, 0x8880, RZ ;  /* 0x0000888062047816 */ /* 0x020fca00000000ff */
[----:B------:R-:W-:-:S07]  /*47a0*/  IMAD R23, R4, R91, RZ ;  /* 0x0000005b04177224 */ /* 0x000fce00078e02ff */
.L_x_159:
[----:B------:R-:W-:Y:S05]  /*47b0*/  BSYNC B1 ;  /* 0x0000000000017941 */ /* 0x000fea0003800000 */
.L_x_158:
[----:B0-----:R-:W-:Y:S01]  /*47c0*/  @!P5 IMAD R5, R54, R90, R23 ;  /* 0x0000005a3605d224 */ /* 0x001fe200078e0217 */
[----:B------:R-:W-:Y:S01]  /*47d0*/  ISETP.LT.OR P0, PT, R3, 0x3a, !P0 ;  /* 0x0000003a0300780c */ /* 0x000fe20004701670 */
[----:B------:R-:W-:Y:S03]  /*47e0*/  BSSY B1, `(.L_x_160) ;  /* 0x0000006000017945 */ /* 0x000fe60003800000 */
[----:B------:R0:W-:Y:S09]  /*47f0*/  @!P5 STG.E.U8 desc[UR38][R8.64+0x38], R5 ;  /* 0x000038050800d986 */ /* 0x0001f2000c101126 */
[----:B------:R-:W-:Y:S05]  /*4800*/  @P0 BRA `(.L_x_161) ;  /* 0x00000000000c0947 */ /* 0x000fea0003800000 */
[----:B------:R-:W5:Y:S02]  /*4810*/  LDG.E.U8 R98, desc[UR38][R12.64+0x39] ;  /* 0x000039260c627981 */ /* 0x000f64000c1e1100 */
[----:B-----5:R-:W-:-:S05]  /*4820*/  PRMT R4, R98, 0x8880, RZ ;  /* 0x0000888062047816 */ /* 0x020fca00000000ff */
[----:B------:R-:W-:-:S07]  /*4830*/  IMAD R23, R4, R91, RZ ;  /* 0x0000005b04177224 */ /* 0x000fce00078e02ff */
.L_x_161:
[----:B------:R-:W-:Y:S05]  /*4840*/  BSYNC B1 ;  /* 0x0000000000017941 */ /* 0x000fea0003800000 */
.L_x_160:
[----:B------:R-:W-:Y:S01]  /*4850*/  IMAD R23, R55, R90, R23 ;  /* 0x0000005a37177224 */ /* 0x000fe200078e0217 */
[----:B------:R-:W-:Y:S06]  /*4860*/  @P0 BRA `(.L_x_162) ;  /* 0x0000000c00180947 */ /* 0x000fec0003800000 */
[----:B------:R0:W-:Y:S01]  /*4870*/  STG.E.U8 desc[UR38][R8.64+0x39], R23 ;  /* 0x0000391708007986 */ /* 0x0001e2000c101126 */
[----:B------:R-:W-:Y:S05]  /*4880*/  BRA `(.L_x_162) ;  /* 0x0000000c00107947 */ /* 0x000fea0003800000 */
.L_x_33:
[C---:B------:R-:W-:Y:S02]  /*4890*/  ISETP.GE.AND P2, PT, R99.reuse, 0x1, PT ;  /* 0x000000016300780c */ /* 0x040fe40003f46270 */
[----:B------:R-:W-:Y:S02]  /*48a0*/  ISETP.GE.AND P1, PT, R99, 0x9, PT ;  /* 0x000000096300780c */ /* 0x000fe40003f26270 */
[C---:B------:R-:W-:Y:S02]  /*48b0*/  ISETP.LT.OR P4, PT, R3.reuse, 0x1, !P2 ;  /* 0x000000010300780c */ /* 0x040fe40005781670 */
[C---:B------:R-:W-:Y:S02]  /*48c0*/  ISETP.LT.OR P5, PT, R3.reuse, 0x2, !P2 ;  /* 0x000000020300780c */ /* 0x040fe400057a1670 */
[C---:B------:R-:W-:Y:S02]  /*48d0*/  ISETP.LT.OR P0, PT, R3.reuse, 0x1, !P1 ;  /* 0x000000010300780c */ /* 0x040fe40004f01670 */
[----:B------:R-:W-:-:S07]  /*48e0*/  ISETP.LT.OR P3, PT, R3, 0x2, !P1 ;  /* 0x000000020300780c */ /* 0x000fce0004f61670 */
[-C--:B------:R-:W-:Y:S02]  /*48f0*/  @!P4 IMAD R11, R56, R90.reuse, RZ ;  /* 0x0000005a380bc224 */ /* 0x080fe400078e02ff */
[-C--:B------:R-:W-:Y:S02]  /*4900*/  @!P5 IMAD R57, R57, R90.reuse, RZ ;  /* 0x0000005a3939d224 */ /* 0x080fe400078e02ff */
[-C--:B------:R-:W-:Y:S01]  /*4910*/  @!P0 IMAD R13, R58, R90.reuse, RZ ;  /* 0x0000005a3a0d8224 */ /* 0x080fe200078e02ff */
[----:B------:R0:W-:Y:S01]  /*4920*/  @!P4 STG.E.U8 desc[UR38][R14.64], R11 ;  /* 0x0000000b0e00c986 */ /* 0x0001e2000c101126 */
[----:B------:R-:W-:Y:S01]  /*4930*/  ISETP.LT.OR P4, PT, R3, 0x9, !P2 ;  /* 0x000000090300780c */ /* 0x000fe20005781670 */
[----:B------:R-:W-:Y:S02]  /*4940*/  @!P3 IMAD R59, R59, R90, RZ ;  /* 0x0000005a3b3bb224 */ /* 0x000fe400078e02ff */
[----:B------:R-:W-:Y:S01]  /*4950*/  @!P5 STG.E.U8 desc[UR38][R14.64+0x1], R57 ;  /* 0x000001390e00d986 */ /* 0x000fe2000c101126 */
[----:B------:R-:W-:-:S03]  /*4960*/  ISETP.LT.OR P5, PT, R3, 0xa, !P2 ;  /* 0x0000000a0300780c */ /* 0x000fc600057a1670 */
[----:B------:R1:W-:Y:S01]  /*4970*/  @!P0 STG.E.U8 desc[UR38][R4.64], R13 ;  /* 0x0000000d04008986 */ /* 0x0003e2000c101126 */
[----:B------:R-:W-:-:S03]  /*4980*/  ISETP.LT.OR P0, PT, R3, 0x9, !P1 ;  /* 0x000000090300780c */ /* 0x000fc60004f01670 */
[----:B------:R-:W-:Y:S01]  /*4990*/  @!P3 STG.E.U8 desc[UR38][R4.64+0x1], R59 ;  /* 0x0000013b0400b986 */ /* 0x000fe2000c101126 */
[----:B------:R-:W-:Y:S01]  /*49a0*/  ISETP.LT.OR P3, PT, R3, 0xa, !P1 ;  /* 0x0000000a0300780c */ /* 0x000fe20004f61670 */
[----:B------:R-:W-:-:S04]  /*49b0*/  @!P4 IMAD R21, R60, R90, RZ ;  /* 0x0000005a3c15c224 */ /* 0x000fc800078e02ff */
[-C--:B------:R-:W-:Y:S01]  /*49c0*/  @!P5 IMAD R61, R61, R90.reuse, RZ ;  /* 0x0000005a3d3dd224 */ /* 0x080fe200078e02ff */
[----:B------:R2:W-:Y:S01]  /*49d0*/  @!P4 STG.E.U8 desc[UR38][R14.64+0x8], R21 ;  /* 0x000008150e00c986 */ /* 0x0005e2000c101126 */
[C---:B------:R-:W-:Y:S02]  /*49e0*/  ISETP.LT.OR P4, PT, R3.reuse, 0x11, !P2 ;  /* 0x000000110300780c */ /* 0x040fe40005781670 */
[-C--:B0-----:R-:W-:Y:S01]  /*49f0*/  @!P0 IMAD R11, R62, R90.reuse, RZ ;  /* 0x0000005a3e0b8224 */ /* 0x081fe200078e02ff */
[----:B------:R-:W-:Y:S01]  /*4a00*/  @!P5 STG.E.U8 desc[UR38][R14.64+0x9], R61 ;  /* 0x0000093d0e00d986 */ /* 0x000fe2000c101126 */
[----:B------:R-:W-:Y:S02]  /*4a10*/  ISETP.LT.OR P5, PT, R3, 0x12, !P2 ;  /* 0x000000120300780c */ /* 0x000fe400057a1670 */
[----:B------:R-:W-:Y:S01]  /*4a20*/  @!P3 IMAD R63, R63, R90, RZ ;  /* 0x0000005a3f3fb224 */ /* 0x000fe200078e02ff */
[----:B------:R0:W-:Y:S01]  /*4a30*/  @!P0 STG.E.U8 desc[UR38][R4.64+0x8], R11 ;  /* 0x0000080b04008986 */ /* 0x0001e2000c101126 */
[----:B------:R-:W-:-:S03]  /*4a40*/  ISETP.LT.OR P0, PT, R3, 0x11, !P1 ;  /* 0x000000110300780c */ /* 0x000fc60004f01670 */
[----:B------:R-:W-:Y:S01]  /*4a50*/  @!P3 STG.E.U8 desc[UR38][R4.64+0x9], R63 ;  /* 0x0000093f0400b986 */ /* 0x000fe2000c101126 */
[----:B------:R-:W-:Y:S01]  /*4a60*/  ISETP.LT.OR P3, PT, R3, 0x12, !P1 ;  /* 0x000000120300780c */ /* 0x000fe20004f61670 */
[----:B-1----:R-:W-:-:S04]  /*4a70*/  @!P4 IMAD R13, R64, R90, RZ ;  /* 0x0000005a400dc224 */ /* 0x002fc800078e02ff */
[-C--:B------:R-:W-:Y:S01]  /*4a80*/  @!P5 IMAD R65, R65, R90.reuse, RZ ;  /* 0x0000005a4141d224 */ /* 0x080fe200078e02ff */
[----:B------:R1:W-:Y:S01]  /*4a90*/  @!P4 STG.E.U8 desc[UR38][R14.64+0x10], R13 ;  /* 0x0000100d0e00c986 */ /* 0x0003e2000c101126 */
[C---:B------:R-:W-:Y:S02]  /*4aa0*/  ISETP.LT.OR P4, PT, R3.reuse, 0x19, !P2 ;  /* 0x000000190300780c */ /* 0x040fe40005781670 */
[-C--:B--2---:R-:W-:Y:S01]  /*4ab0*/  @!P0 IMAD R21, R66, R90.reuse, RZ ;  /* 0x0000005a42158224 */ /* 0x084fe200078e02ff */
[----:B------:R-:W-:Y:S01]  /*4ac0*/  @!P5 STG.E.U8 desc[UR38][R14.64+0x11], R65 ;  /* 0x000011410e00d986 */ /* 0x000fe2000c101126 */
[----:B------:R-:W-:Y:S02]  /*4ad0*/  ISETP.LT.OR P5, PT, R3, 0x1a, !P2 ;  /* 0x0000001a0300780c */ /* 0x000fe400057a1670 */
[----:B------:R-:W-:Y:S01]  /*4ae0*/  @!P3 IMAD R67, R67, R90, RZ ;  /* 0x0000005a4343b224 */ /* 0x000fe200078e02ff */
[----:B------:R2:W-:Y:S01]  /*4af0*/  @!P0 STG.E.U8 desc[UR38][R4.64+0x10], R21 ;  /* 0x0000101504008986 */ /* 0x0005e2000c101126 */
[----:B------:R-:W-:-:S03]  /*4b00*/  ISETP.LT.OR P0, PT, R3, 0x19, !P1 ;  /* 0x000000190300780c */ /* 0x000fc60004f01670 */
[----:B------:R-:W-:Y:S01]  /*4b10*/  @!P3 STG.E.U8 desc[UR38][R4.64+0x11], R67 ;  /* 0x000011430400b986 */ /* 0x000fe2000c101126 */
[----:B------:R-:W-:Y:S01]  /*4b20*/  ISETP.LT.OR P3, PT, R3, 0x1a, !P1 ;  /* 0x0000001a0300780c */ /* 0x000fe20004f61670 */
[----:B0-----:R-:W-:-:S04]  /*4b30*/  @!P4 IMAD R11, R68, R90, RZ ;  /* 0x0000005a440bc224 */ /* 0x001fc800078e02ff */
[-C--:B------:R-:W-:Y:S01]  /*4b40*/  @!P5 IMAD R69, R69, R90.reuse, RZ ;  /* 0x0000005a4545d224 */ /* 0x080fe200078e02ff */
[----:B------:R0:W-:Y:S01]  /*4b50*/  @!P4 STG.E.U8 desc[UR38][R14.64+0x18], R11 ;  /* 0x0000180b0e00c986 */ /* 0x0001e2000c101126 */
[C---:B------:R-:W-:Y:S02]  /*4b60*/  ISETP.LT.OR P4, PT, R3.reuse, 0x21, !P2 ;  /* 0x000000210300780c */ /* 0x040fe40005781670 */
[-C--:B-1----:R-:W-:Y:S01]  /*4b70*/  @!P0 IMAD R13, R70, R90.reuse, RZ ;  /* 0x0000005a460d8224 */ /* 0x082fe200078e02ff */
[----:B------:R-:W-:Y:S01]  /*4b80*/  @!P5 STG.E.U8 desc[UR38][R14.64+0x19], R69 ;  /* 0x000019450e00d986 */ /* 0x000fe2000c101126 */
[----:B------:R-:W-:Y:S02]  /*4b90*/  ISETP.LT.OR P5, PT, R3, 0x22, !P2 ;  /* 0x000000220300780c */ /* 0x000fe400057a1670 */
[----:B------:R-:W-:Y:S01]  /*4ba0*/  @!P3 IMAD R71, R71, R90, RZ ;  /* 0x0000005a4747b224 */ /* 0x000fe200078e02ff */
[----:B------:R1:W-:Y:S01]  /*4bb0*/  @!P0 STG.E.U8 desc[UR38][R4.64+0x18], R13 ;  /* 0x0000180d04008986 */ /* 0x0003e2000c101126 */
[----:B------:R-:W-:-:S03]  /*4bc0*/  ISETP.LT.OR P0, PT, R3, 0x21, !P1 ;  /* 0x000000210300780c */ /* 0x000fc60004f01670 */
[----:B------:R-:W-:Y:S01]  /*4bd0*/  @!P3 STG.E.U8 desc[UR38][R4.64+0x19], R71 ;  /* 0x000019470400b986 */ /* 0x000fe2000c101126 */
[----:B------:R-:W-:Y:S01]  /*4be0*/  ISETP.LT.OR P3, PT, R3, 0x22, !P1 ;  /* 0x000000220300780c */ /* 0x000fe20004f61670 */
[----:B--2---:R-:W-:-:S04]  /*4bf0*/  @!P4 IMAD R21, R72, R90, RZ ;  /* 0x0000005a4815c224 */ /* 0x004fc800078e02ff */
        /* <DEDUP_REMOVED lines=32> */
[----:B------:R-:W-:-:S02]  /*4e00*/  ISETP.GE.AND P0, PT, R99, 0x81, PT ;  /* 0x000000816300780c */ /* 0x000fc40003f06270 */
[C---:B------:R-:W-:Y:S01]  /*4e10*/  ISETP.LT.OR P5, PT, R3.reuse, 0x39, !P1 ;  /* 0x000000390300780c */ /* 0x040fe20004fa1670 */
[----:B------:R-:W-:Y:S01]  /*4e20*/  @!P3 STG.E.U8 desc[UR38][R4.64+0x31], R83 ;  /* 0x000031530400b986 */ /* 0x000fe2000c101126 */
[C---:B------:R-:W-:Y:S01]  /*4e30*/  ISETP.LT.OR P1, PT, R3.reuse, 0x3a, !P1 ;  /* 0x0000003a0300780c */ /* 0x040fe20004f21670 */
[----:B--2---:R-:W-:Y:S01]  /*4e40*/  @!P4 IMAD R21, R84, R90, RZ ;  /* 0x0000005a5415c224 */ /* 0x004fe200078e02ff */
[----:B------:R-:W-:-:S03]  /*4e50*/  ISETP.LT.OR P3, PT, R3, 0x1, !P0 ;  /* 0x000000010300780c */ /* 0x000fc60004761670 */
[----:B------:R-:W-:Y:S01]  /*4e60*/  @!P2 IMAD R85, R85, R90, RZ ;  /* 0x0000005a5555a224 */ /* 0x000fe200078e02ff */
[----:B------:R-:W-:Y:S01]  /*4e70*/  @!P4 STG.E.U8 desc[UR38][R14.64+0x38], R21 ;  /* 0x000038150e00c986 */ /* 0x000fe2000c101126 */
[----:B------:R-:W-:-:S03]  /*4e80*/  ISETP.LT.OR P4, PT, R3, 0x2, !P0 ;  /* 0x000000020300780c */ /* 0x000fc60004781670 */
[----:B------:R-:W-:Y:S01]  /*4e90*/  @!P2 STG.E.U8 desc[UR38][R14.64+0x39], R85 ;  /* 0x000039550e00a986 */ /* 0x000fe2000c101126 */
[-C--:B0-----:R-:W-:Y:S01]  /*4ea0*/  @!P5 IMAD R11, R86, R90.reuse, RZ ;  /* 0x0000005a560bd224 */ /* 0x081fe200078e02ff */
[----:B------:R-:W-:Y:S01]  /*4eb0*/  ISETP.GE.AND P2, PT, R99, 0x89, PT ;  /* 0x000000896300780c */ /* 0x000fe20003f46270 */
[-C--:B------:R-:W-:Y:S02]  /*4ec0*/  @!P1 IMAD R87, R87, R90.reuse, RZ ;  /* 0x0000005a57579224 */ /* 0x080fe400078e02ff */
[----:B-1----:R-:W-:Y:S01]  /*4ed0*/  @!P3 IMAD R13, R24, R90, RZ ;  /* 0x0000005a180db224 */ /* 0x002fe200078e02ff */
[----:B------:R0:W-:Y:S01]  /*4ee0*/  @!P5 STG.E.U8 desc[UR38][R4.64+0x38], R11 ;  /* 0x0000380b0400d986 */ /* 0x0001e2000c101126 */
[----:B------:R-:W-:-:S03]  /*4ef0*/  ISETP.LT.OR P5, PT, R3, 0x1, !P2 ;  /* 0x000000010300780c */ /* 0x000fc600057a1670 */
[----:B------:R-:W-:Y:S01]  /*4f00*/  @!P4 IMAD R25, R25, R90, RZ ;  /* 0x0000005a1919c224 */ /* 0x000fe200078e02ff */
[----:B------:R1:W-:Y:S01]  /*4f10*/  @!P1 STG.E.U8 desc[UR38][R4.64+0x39], R87 ;  /* 0x0000395704009986 */ /* 0x0003e2000c101126 */
[----:B------:R-:W-:-:S03]  /*4f20*/  ISETP.LT.OR P1, PT, R3, 0x2, !P2 ;  /* 0x000000020300780c */ /* 0x000fc60005721670 */
[----:B------:R-:W-:Y:S01]  /*4f30*/  @!P3 STG.E.U8 desc[UR38][R6.64], R13 ;  /* 0x0000000d0600b986 */ /* 0x000fe2000c101126 */
[----:B------:R-:W-:-:S03]  /*4f40*/  ISETP.LT.OR P3, PT, R3, 0x9, !P0 ;  /* 0x000000090300780c */ /* 0x000fc60004761670 */
[----:B------:R-:W-:Y:S01]  /*4f50*/  @!P4 STG.E.U8 desc[UR38][R6.64+0x1], R25 ;  /* 0x000001190600c986 */ /* 0x000fe2000c101126 */
[----:B------:R-:W-:Y:S01]  /*4f60*/  ISETP.LT.OR P4, PT, R3, 0xa, !P0 ;  /* 0x0000000a0300780c */ /* 0x000fe20004781670 */
[----:B0-----:R-:W-:-:S04]  /*4f70*/  @!P5 IMAD R11, R26, R90, RZ ;  /* 0x0000005a1a0bd224 */ /* 0x001fc800078e02ff */
[-C--:B------:R-:W-:Y:S01]  /*4f80*/  @!P1 IMAD R27, R27, R90.reuse, RZ ;  /* 0x0000005a1b1b9224 */ /* 0x080fe200078e02ff */
[----:B------:R0:W-:Y:S01]  /*4f90*/  @!P5 STG.E.U8 desc[UR38][R8.64], R11 ;  /* 0x0000000b0800d986 */ /* 0x0001e2000c101126 */
[C---:B------:R-:W-:Y:S02]  /*4fa0*/  ISETP.LT.OR P5, PT, R3.reuse, 0x9, !P2 ;  /* 0x000000090300780c */ /* 0x040fe400057a1670 */
[-C--:B------:R-:W-:Y:S01]  /*4fb0*/  @!P3 IMAD R15, R28, R90.reuse, RZ ;  /* 0x0000005a1c0fb224 */ /* 0x080fe200078e02ff */
[----:B------:R-:W-:Y:S01]  /*4fc0*/  @!P1 STG.E.U8 desc[UR38][R8.64+0x1], R27 ;  /* 0x0000011b08009986 */ /* 0x000fe2000c101126 */
[----:B------:R-:W-:Y:S02]  /*4fd0*/  ISETP.LT.OR P1, PT, R3, 0xa, !P2 ;  /* 0x0000000a0300780c */ /* 0x000fe40005721670 */
[----:B------:R-:W-:Y:S01]  /*4fe0*/  @!P4 IMAD R29, R29, R90, RZ ;  /* 0x0000005a1d1dc224 */ /* 0x000fe200078e02ff */
[----:B------:R-:W-:Y:S01]  /*4ff0*/  @!P3 STG.E.U8 desc[UR38][R6.64+0x8], R15 ;  /* 0x0000080f0600b986 */ /* 0x000fe2000c101126 */
[----:B------:R-:W-:-:S03]  /*5000*/  ISETP.LT.OR P3, PT, R3, 0x11, !P0 ;  /* 0x000000110300780c */ /* 0x000fc60004761670 */
[----:B------:R-:W-:Y:S01]  /*5010*/  @!P4 STG.E.U8 desc[UR38][R6.64+0x9], R29 ;  /* 0x0000091d0600c986 */ /* 0x000fe2000c101126 */
[----:B------:R-:W-:Y:S01]  /*5020*/  ISETP.LT.OR P4, PT, R3, 0x12, !P0 ;  /* 0x000000120300780c */ /* 0x000fe20004781670 */
[----:B-1----:R-:W-:-:S04]  /*5030*/  @!P5 IMAD R5, R30, R90, RZ ;  /* 0x0000005a1e05d224 */ /* 0x002fc800078e02ff */
[-C--:B------:R-:W-:Y:S01]  /*5040*/  @!P1 IMAD R31, R31, R90.reuse, RZ ;  /* 0x0000005a1f1f9224 */ /* 0x080fe200078e02ff */
[----:B------:R1:W-:Y:S01]  /*5050*/  @!P5 STG.E.U8 desc[UR38][R8.64+0x8], R5 ;  /* 0x000008050800d986 */ /* 0x0003e2000c101126 */
[C---:B------:R-:W-:Y:S02]  /*5060*/  ISETP.LT.OR P5, PT, R3.reuse, 0x11, !P2 ;  /* 0x000000110300780c */ /* 0x040fe400057a1670 */
[-C--:B0-----:R-:W-:Y:S01]  /*5070*/  @!P3 IMAD R11, R32, R90.reuse, RZ ;  /* 0x0000005a200bb224 */ /* 0x081fe200078e02ff */
        /* <DEDUP_REMOVED lines=11> */
[-C--:B------:R-:W-:Y:S01]  /*5130*/  @!P3 IMAD R13, R36, R90.reuse, RZ ;  /* 0x0000005a240db224 */ /* 0x080fe200078e02ff */
        /* <DEDUP_REMOVED lines=32> */
[----:B------:R-:W-:-:S04]  /*5340*/  @!P1 IMAD R11, R46, R90, RZ ;  /* 0x0000005a2e0b9224 */ /* 0x000fc800078e02ff */
[-C--:B------:R-:W-:Y:S01]  /*5350*/  @!P3 IMAD R47, R47, R90.reuse, RZ ;  /* 0x0000005a2f2fb224 */ /* 0x080fe200078e02ff */
[----:B------:R1:W-:Y:S01]  /*5360*/  @!P1 STG.E.U8 desc[UR38][R8.64+0x28], R11 ;  /* 0x0000280b08009986 */ /* 0x0003e2000c101126 */
[----:B------:R-:W-:Y:S02]  /*5370*/  ISETP.LT.OR P1, PT, R3, 0x31, !P2 ;  /* 0x000000310300780c */ /* 0x000fe40005721670 */
[----:B------:R-:W-:Y:S01]  /*5380*/  @!P4 IMAD R49, R49, R90, RZ ;  /* 0x0000005a3131c224 */ /* 0x000fe200078e02ff */
[----:B------:R2:W-:Y:S01]  /*5390*/  @!P3 STG.E.U8 desc[UR38][R8.64+0x29], R47 ;  /* 0x0000292f0800b986 */ /* 0x0005e2000c101126 */
[C---:B------:R-:W-:Y:S02]  /*53a0*/  ISETP.LT.OR P3, PT, R3.reuse, 0x39, !P0 ;  /* 0x000000390300780c */ /* 0x040fe40004761670 */
[C---:B------:R-:W-:Y:S01]  /*53b0*/  ISETP.LT.OR P0, PT, R3.reuse, 0x3a, !P0 ;  /* 0x0000003a0300780c */ /* 0x040fe20004701670 */
[----:B------:R2:W-:Y:S01]  /*53c0*/  @!P4 STG.E.U8 desc[UR38][R6.64+0x31], R49 ;  /* 0x000031310600c986 */ /* 0x0005e2000c101126 */
[----:B------:R-:W-:-:S03]  /*53d0*/  ISETP.LT.OR P4, PT, R3, 0x32, !P2 ;  /* 0x000000320300780c */ /* 0x000fc60005781670 */
[----:B------:R2:W-:Y:S01]  /*53e0*/  @!P5 STG.E.U8 desc[UR38][R6.64+0x30], R13 ;  /* 0x0000300d0600d986 */ /* 0x0005e2000c101126 */
[C---:B------:R-:W-:Y:S02]  /*53f0*/  ISETP.LT.OR P5, PT, R3.reuse, 0x39, !P2 ;  /* 0x000000390300780c */ /* 0x040fe400057a1670 */
[----:B------:R-:W-:Y:S01]  /*5400*/  ISETP.LT.OR P2, PT, R3, 0x3a, !P2 ;  /* 0x0000003a0300780c */ /* 0x000fe20005741670 */
[-C--:B------:R-:W-:Y:S02]  /*5410*/  @!P1 IMAD R3, R50, R90.reuse, RZ ;  /* 0x0000005a32039224 */ /* 0x080fe400078e02ff */
[-C--:B0-----:R-:W-:Y:S02]  /*5420*/  @!P3 IMAD R5, R52, R90.reuse, RZ ;  /* 0x0000005a3405b224 */ /* 0x081fe400078e02ff */
[-C--:B------:R-:W-:Y:S01]  /*5430*/  @!P0 IMAD R53, R53, R90.reuse, RZ ;  /* 0x0000005a35358224 */ /* 0x080fe200078e02ff */
[----:B------:R2:W-:Y:S01]  /*5440*/  @!P1 STG.E.U8 desc[UR38][R8.64+0x30], R3 ;  /* 0x0000300308009986 */ /* 0x0005e2000c101126 */
[----:B------:R-:W-:-:S04]  /*5450*/  @!P4 IMAD R51, R51, R90, RZ ;  /* 0x0000005a3333c224 */ /* 0x000fc800078e02ff */
[-C--:B-1----:R-:W-:Y:S01]  /*5460*/  @!P5 IMAD R11, R54, R90.reuse, RZ ;  /* 0x0000005a360bd224 */ /* 0x082fe200078e02ff */
[----:B------:R2:W-:Y:S01]  /*5470*/  @!P4 STG.E.U8 desc[UR38][R8.64+0x31], R51 ;  /* 0x000031330800c986 */ /* 0x0005e2000c101126 */
[----:B------:R-:W-:-:S03]  /*5480*/  @!P2 IMAD R55, R55, R90, RZ ;  /* 0x0000005a3737a224 */ /* 0x000fc600078e02ff */
[----:B------:R2:W-:Y:S04]  /*5490*/  @!P3 STG.E.U8 desc[UR38][R6.64+0x38], R5 ;  /* 0x000038050600b986 */ /* 0x0005e8000c101126 */
[----:B------:R2:W-:Y:S04]  /*54a0*/  @!P0 STG.E.U8 desc[UR38][R6.64+0x39], R53 ;  /* 0x0000393506008986 */ /* 0x0005e8000c101126 */
[----:B------:R2:W-:Y:S04]  /*54b0*/  @!P5 STG.E.U8 desc[UR38][R8.64+0x38], R11 ;  /* 0x0000380b0800d986 */ /* 0x0005e8000c101126 */
[----:B------:R2:W-:Y:S02]  /*54c0*/  @!P2 STG.E.U8 desc[UR38][R8.64+0x39], R55 ;  /* 0x000039370800a986 */ /* 0x0005e4000c101126 */
.L_x_162:
[----:B------:R-:W-:Y:S05]  /*54d0*/  BSYNC B0 ;  /* 0x0000000000007941 */ /* 0x000fea0003800000 */
.L_x_32:
[----:B------:R-:W-:Y:S01]  /*54e0*/  IADD3 R16, P0, R16, UR36, RZ ;  /* 0x0000002410107c10 */ /* 0x000fe2000ff1e0ff */
[----:B------:R-:W-:Y:S01]  /*54f0*/  ULDC.64 UR4, c[0x0][0x650] ;  /* 0x0001940000047ab9 */ /* 0x000fe20000000a00 */
[----:B--2---:R-:W-:Y:S01]  /*5500*/  PRMT R3, RZ, 0x7610, R3 ;  /* 0x00007610ff037816 */ /* 0x004fe20000000003 */
[----:B------:R-:W-:Y:S01]  /*5510*/  IMAD.MOV.U32 R100, RZ, RZ, -0x1 ;  /* 0xffffffffff647424 */ /* 0x000fe200078e00ff */
[----:B------:R-:W-:Y:S01]  /*5520*/  IADD3.X R17, R17, UR42, RZ, P0, !PT ;  /* 0x0000002a11117c10 */ /* 0x000fe200087fe4ff */
[----:B0-----:R-:W-:Y:S01]  /*5530*/  IMAD.MOV.U32 R23, RZ, RZ, -0x1 ;  /* 0xffffffffff177424 */ /* 0x001fe200078e00ff */
[----:B------:R-:W-:-:S04]  /*5540*/  ISETP.GE.U32.AND P0, PT, R16, UR4, PT ;  /* 0x0000000410007c0c */ /* 0x000fc8000bf06070 */
[----:B------:R-:W-:-:S13]  /*5550*/  ISETP.GE.U32.AND.EX P0, PT, R17, UR5, PT, P0 ;  /* 0x0000000511007c0c */ /* 0x000fda000bf06100 */
[----:B------:R-:W-:Y:S05]  /*5560*/  @P0 BRA `(.L_x_163) ;  /* 0x0000000400500947 */ /* 0x000fea0003800000 */
[----:B------:R-:W0:Y:S01]  /*5570*/  LDC.64 R10, c[0x0][0x628] ;  /* 0x00018a00ff0a7b82 */ /* 0x000e220000000a00 */
[----:B------:R-:W2:Y:S01]  /*5580*/  S2R R12, SR_CTAID.X ;  /* 0x00000000000c7919 */ /* 0x000ea20000002500 */
[----:B----4-:R-:W-:Y:S02]  /*5590*/  IMAD.MOV.U32 R8, RZ, RZ, R16 ;  /* 0x000000ffff087224 */ /* 0x010fe400078e0010 */
[----:B------:R-:W-:Y:S01]  /*55a0*/  IMAD.MOV.U32 R9, RZ, RZ, R17 ;  /* 0x000000ffff097224 */ /* 0x000fe200078e0011 */
[----:B------:R-:W4:Y:S03]  /*55b0*/  S2R R20, SR_CTAID.Y ;  /* 0x0000000000147919 */ /* 0x000f260000002600 */
[----:B------:R-:W1:Y:S08]  /*55c0*/  LDC R0, c[0x0][0x630] ;  /* 0x00018c00ff007b82 */ /* 0x000e700000000800 */
[----:B------:R-:W1:Y:S01]  /*55d0*/  LDC.64 R14, c[0x0][0x620] ;  /* 0x00018800ff0e7b82 */ /* 0x000e620000000a00 */
[----:B0-----:R-:W-:-:S04]  /*55e0*/  ISETP.NE.U32.AND P0, PT, R10, RZ, PT ;  /* 0x000000ff0a00720c */ /* 0x001fc80003f05070 */
[----:B------:R-:W-:-:S13]  /*55f0*/  ISETP.NE.AND.EX P0, PT, R11, RZ, PT, P0 ;  /* 0x000000ff0b00720c */ /* 0x000fda0003f05300 */
[----:B-12-4-:R-:W-:Y:S05]  /*5600*/  @!P0 BRA `(.L_x_164) ;  /* 0x0000000000288947 */ /* 0x016fea0003800000 */
[----:B------:R-:W0:Y:S02]  /*5610*/  LDC R3, c[0x0][0x634] ;  /* 0x00018d00ff037b82 */ /* 0x000e240000000800 */
[----:B0-----:R-:W-:-:S05]  /*5620*/  IADD3 R3, P0, R16, R3, RZ ;  /* 0x0000000310037210 */ /* 0x001fca0007f1e0ff */
[----:B------:R-:W-:-:S04]  /*5630*/  IMAD.X R13, RZ, RZ, R17, P0 ;  /* 0x000000ffff0d7224 */ /* 0x000fc800000e0611 */
[----:B------:R-:W-:-:S04]  /*5640*/  IMAD.WIDE.U32 R4, R13, R10, RZ ;  /* 0x0000000a0d047225 */ /* 0x000fc800078e00ff */
[----:B---3--:R-:W-:-:S04]  /*5650*/  IMAD.WIDE.U32 R6, P0, R3, R11, R4 ;  /* 0x0000000b03067225 */ /* 0x008fc80007800004 */
[----:B------:R-:W-:-:S04]  /*5660*/  IMAD.WIDE.U32 R4, R3, R10, RZ ;  /* 0x0000000a03047225 */ /* 0x000fc800078e00ff */
[----:B------:R-:W-:Y:S01]  /*5670*/  IMAD.X R9, RZ, RZ, RZ, P0 ;  /* 0x000000ffff097224 */ /* 0x000fe200000e06ff */
[----:B------:R-:W-:Y:S01]  /*5680*/  IADD3 RZ, P0, R5, R6, RZ ;  /* 0x0000000605ff7210 */ /* 0x000fe20007f1e0ff */
[----:B------:R-:W-:-:S04]  /*5690*/  IMAD.MOV.U32 R8, RZ, RZ, R7 ;  /* 0x000000ffff087224 */ /* 0x000fc800078e0007 */
[----:B------:R-:W-:-:S08]  /*56a0*/  IMAD.WIDE.U32.X R8, R13, R11, R8, P0 ;  /* 0x0000000b0d087225 */ /* 0x000fd000000e0408 */
.L_x_164:
[-CC-:B------:R-:W-:Y:S01]  /*56b0*/  SHF.R.U64 R23, R8, R0.reuse, R9.reuse ;  /* 0x0000000008177219 */ /* 0x180fe20000001209 */
[----:B------:R-:W0:Y:S01]  /*56c0*/  LDC.64 R26, c[0x0][0x640] ;  /* 0x00019000ff1a7b82 */ /* 0x000e220000000a00 */
[----:B------:R-:W-:Y:S01]  /*56d0*/  SHF.R.U32.HI R0, RZ, R0, R9 ;  /* 0x00000000ff007219 */ /* 0x000fe20000011609 */
[----:B------:R-:W-:Y:S01]  /*56e0*/  ULDC UR4, c[0x0][0x150] ;  /* 0x0000540000047ab9 */ /* 0x000fe20000000800 */
[----:B------:R-:W-:Y:S02]  /*56f0*/  IADD3 R3, P0, RZ, -R23, RZ ;  /* 0x80000017ff037210 */ /* 0x000fe40007f1e0ff */
[----:B---3--:R-:W-:-:S03]  /*5700*/  I2FP.F32.U32 R7, R12 ;  /* 0x0000000c00077245 */ /* 0x008fc60000201000 */
[----:B------:R-:W1:Y:S01]  /*5710*/  LDC R6, c[0x0][0x618] ;  /* 0x00018600ff067b82 */ /* 0x000e620000000800 */
[----:B------:R-:W-:Y:S02]  /*5720*/  IMAD.X R5, RZ, RZ, ~R0, P0 ;  /* 0x000000ffff057224 */ /* 0x000fe400000e0e00 */
[----:B------:R-:W-:Y:S01]  /*5730*/  FMUL R7, R7, UR4 ;  /* 0x0000000407077c20 */ /* 0x000fe20008400000 */
[----:B------:R-:W-:Y:S01]  /*5740*/  ULDC UR4, c[0x0][0x154] ;  /* 0x0000550000047ab9 */ /* 0x000fe20000000800 */
[-C--:B------:R-:W-:Y:S02]  /*5750*/  IMAD R0, R5, R14.reuse, RZ ;  /* 0x0000000e05007224 */ /* 0x080fe400078e02ff */
[C---:B------:R-:W-:Y:S01]  /*5760*/  IMAD.WIDE.U32 R4, R3.reuse, R14, R16 ;  /* 0x0000000e03047225 */ /* 0x040fe200078e0010 */
[----:B------:R-:W2:Y:S01]  /*5770*/  LDC R8, c[0x0][0x608] ;  /* 0x00018200ff087b82 */ /* 0x000ea20000000800 */
[----:B------:R-:W3:Y:S02]  /*5780*/  F2I.U32.TRUNC.NTZ R7, R7 ;  /* 0x0000000700077305 */ /* 0x000ee4000020f000 */
[----:B------:R-:W-:Y:S01]  /*5790*/  IMAD R3, R3, R15, R0 ;  /* 0x0000000f03037224 */ /* 0x000fe200078e0200 */
[----:B------:R-:W-:-:S03]  /*57a0*/  I2FP.F32.U32 R0, R20 ;  /* 0x0000001400007245 */ /* 0x000fc60000201000 */
[----:B------:R-:W-:Y:S01]  /*57b0*/  IMAD.IADD R3, R5, 0x1, R3 ;  /* 0x0000000105037824 */ /* 0x000fe200078e0203 */
[----:B------:R-:W4:Y:S01]  /*57c0*/  LDC R11, c[0x0][0x658] ;  /* 0x00019600ff0b7b82 */ /* 0x000f220000000800 */
[----:B0-----:R-:W-:-:S04]  /*57d0*/  ISETP.NE.U32.AND P0, PT, R26, RZ, PT ;  /* 0x000000ff1a00720c */ /* 0x001fc80003f05070 */
[----:B------:R-:W-:-:S03]  /*57e0*/  ISETP.NE.AND.EX P0, PT, R27, RZ, PT, P0 ;  /* 0x000000ff1b00720c */ /* 0x000fc60003f05300 */
[----:B------:R-:W0:Y:S01]  /*57f0*/  LDC R9, c[0x0][0x144] ;  /* 0x00005100ff097b82 */ /* 0x000e220000000800 */
[-C--:B-1----:R-:W-:Y:S01]  /*5800*/  SHF.R.U64 R10, R4, R6.reuse, R3 ;  /* 0x00000006040a7219 */ /* 0x082fe20000001203 */
[----:B---3--:R-:W-:Y:S01]  /*5810*/  IMAD.MOV R7, RZ, RZ, -R7 ;  /* 0x000000ffff077224 */ /* 0x008fe200078e0a07 */
[----:B------:R-:W-:Y:S01]  /*5820*/  SHF.R.U32.HI R3, RZ, R6, R3 ;  /* 0x00000006ff037219 */ /* 0x000fe20000011603 */
[----:B------:R-:W-:-:S04]  /*5830*/  FMUL R6, R0, UR4 ;  /* 0x0000000400067c20 */ /* 0x000fc80008400000 */
[----:B------:R-:W1:Y:S01]  /*5840*/  LDC R21, c[0x0][0x148] ;  /* 0x00005200ff157b82 */ /* 0x000e620000000800 */
[----:B------:R3:W0:Y:S01]  /*5850*/  F2I.U32.TRUNC.NTZ R14, R6 ;  /* 0x00000006000e7305 */ /* 0x000622000020f000 */
[-CC-:B--2---:R-:W-:Y:S02]  /*5860*/  SHF.R.U64 R13, R10, R8.reuse, R3.reuse ;  /* 0x000000080a0d7219 */ /* 0x184fe40000001203 */
[----:B------:R-:W-:-:S04]  /*5870*/  SHF.R.U32.HI R0, RZ, R8, R3 ;  /* 0x00000008ff007219 */ /* 0x000fc80000011603 */
[----:B------:R-:W2:Y:S01]  /*5880*/  LDC R24, c[0x0][0x600] ;  /* 0x00018000ff187b82 */ /* 0x000ea20000000800 */
[-CC-:B----4-:R-:W-:Y:S02]  /*5890*/  SHF.R.U64 R15, R13, R11.reuse, R0.reuse ;  /* 0x0000000b0d0f7219 */ /* 0x190fe40000001200 */
[----:B------:R-:W-:-:S03]  /*58a0*/  SHF.R.U32.HI R5, RZ, R11, R0 ;  /* 0x0000000bff057219 */ /* 0x000fc60000011600 */
[----:B------:R-:W-:Y:S02]  /*58b0*/  IMAD.MOV.U32 R4, RZ, RZ, R15 ;  /* 0x000000ffff047224 */ /* 0x000fe400078e000f */
[----:B------:R-:W4:Y:S01]  /*58c0*/  LDC R28, c[0x0][0x648] ;  /* 0x00019200ff1c7b82 */ /* 0x000f220000000800 */
[----:B0-----:R-:W-:-:S07]  /*58d0*/  IMAD R25, R9, R7, R12 ;  /* 0x0000000709197224 */ /* 0x001fce00078e020c */
[----:B------:R-:W0:Y:S08]  /*58e0*/  LDC R29, c[0x0][0x638] ;  /* 0x00018e00ff1d7b82 */ /* 0x000e300000000800 */
[----:B------:R-:W0:Y:S01]  /*58f0*/  LDC R30, c[0x0][0x610] ;  /* 0x00018400ff1e7b82 */ /* 0x000e220000000800 */
[----:B-123--:R-:W-:Y:S05]  /*5900*/  @!P0 BRA `(.L_x_165) ;  /* 0x0000000000288947 */ /* 0x00efea0003800000 */
[----:B------:R-:W1:Y:S02]  /*5910*/  LDC R0, c[0x0][0x64c] ;  /* 0x00019300ff007b82 */ /* 0x000e640000000800 */
[----:B-1----:R-:W-:-:S05]  /*5920*/  IADD3 R3, P0, R15, R0, RZ ;  /* 0x000000000f037210 */ /* 0x002fca0007f1e0ff */
        /* <DEDUP_REMOVED lines=8> */
.L_x_165:
[----:B------:R-:W-:Y:S01]  /*59b0*/  ISETP.NE.AND P0, PT, R2, 0x1, PT ;  /* 0x000000010200780c */ /* 0x000fe20003f05270 */
[----:B------:R-:W-:Y:S01]  /*59c0*/  IMAD.MOV R14, RZ, RZ, -R14 ;  /* 0x000000ffff0e7224 */ /* 0x000fe200078e0a0e */
[----:B----4-:R-:W-:Y:S01]  /*59d0*/  SHF.R.U64 R3, R4, R28, R5 ;  /* 0x0000001c04037219 */ /* 0x010fe20000001205 */
[----:B------:R-:W-:Y:S01]  /*59e0*/  VIADD R5, R24, 0xffffffff ;  /* 0xffffffff18057836 */ /* 0x000fe20000000000 */
[----:B------:R-:W-:-:S03]  /*59f0*/  LOP3.LUT R0, R13, R96, RZ, 0xc0, !PT ;  /* 0x000000600d007212 */ /* 0x000fc600078ec0ff */
[----:B------:R-:W-:Y:S01]  /*5a00*/  IMAD.MOV R4, RZ, RZ, -R3 ;  /* 0x000000ffff047224 */ /* 0x000fe200078e0a03 */
[----:B------:R-:W-:Y:S01]  /*5a10*/  LOP3.LUT R10, R10, R5, RZ, 0xc0, !PT ;  /* 0x000000050a0a7212 */ /* 0x000fe200078ec0ff */
[----:B------:R-:W-:Y:S02]  /*5a20*/  IMAD R0, R93, R3, R0 ;  /* 0x000000035d007224 */ /* 0x000fe400078e0200 */
[----:B0-----:R-:W-:Y:S02]  /*5a30*/  IMAD R3, R4, R29, R15 ;  /* 0x0000001d04037224 */ /* 0x001fe400078e020f */
[----:B------:R-:W-:Y:S02]  /*5a40*/  @P0 IMAD R25, R21, R14, R20 ;  /* 0x0000000e15190224 */ /* 0x000fe400078e0214 */
[----:B------:R-:W-:Y:S02]  /*5a50*/  IMAD R5, R3, R24, R10 ;  /* 0x0000001803057224 */ /* 0x000fe400078e020a */
[----:B------:R-:W-:-:S02]  /*5a60*/  IMAD R0, R0, R30, R25 ;  /* 0x0000001e00007224 */ /* 0x000fc400078e0219 */
[----:B------:R-:W-:-:S03]  /*5a70*/  IMAD.MOV.U32 R4, RZ, RZ, 0x1 ;  /* 0x00000001ff047424 */ /* 0x000fc600078e00ff */
[----:B------:R-:W-:Y:S02]  /*5a80*/  SEL R100, R5, R0, !P0 ;  /* 0x0000000005647207 */ /* 0x000fe40004000000 */
[----:B------:R-:W-:Y:S02]  /*5a90*/  PRMT R3, R4, 0x7610, R3 ;  /* 0x0000761004037816 */ /* 0x000fe40000000003 */
[----:B------:R-:W-:-:S07]  /*5aa0*/  SEL R0, R0, R5, !P0 ;  /* 0x0000000500007207 */ /* 0x000fce0004000000 */
.L_x_163:
[----:B------:R-:W-:Y:S01]  /*5ab0*/  LOP3.LUT P0, RZ, R3, 0xff, RZ, 0xc0, !PT ;  /* 0x000000ff03ff7812 */ /* 0x000fe2000780c0ff */
[----:B------:R-:W-:-:S12]  /*5ac0*/  IMAD.MOV.U32 R99, RZ, RZ, R0 ;  /* 0x000000ffff637224 */ /* 0x000fd800078e0000 */
[----:B------:R-:W-:Y:S05]  /*5ad0*/  @P0 BRA `(.L_x_166) ;  /* 0xffffffb8004c0947 */ /* 0x000fea000383ffff */
[----:B------:R-:W-:Y:S05]  /*5ae0*/  EXIT ;  /* 0x000000000000794d */ /* 0x000fea0003800000 */
.L_x_7:
        /* <DEDUP_REMOVED lines=26> */
.L_x_168:
[----:B------:R-:W0:Y:S01]  /*5c90*/  LDC.64 R28, c[0x0][0x640] ;  /* 0x00019000ff1c7b82 */ /* 0x000e220000000a00 */
[-CC-:B------:R-:W-:Y:S01]  /*5ca0*/  SHF.R.U64 R22, R12, R20.reuse, R13.reuse ;  /* 0x000000140c167219 */ /* 0x180fe2000000120d */
[----:B------:R-:W-:Y:S01]  /*5cb0*/  IMAD.MOV.U32 R26, RZ, RZ, 0x1 ;  /* 0x00000001ff1a7424 */ /* 0x000fe200078e00ff */
[----:B------:R-:W-:Y:S02]  /*5cc0*/  SHF.R.U32.HI R8, RZ, R20, R13 ;  /* 0x00000014ff087219 */ /* 0x000fe4000001160d */
[----:B------:R-:W-:-:S03]  /*5cd0*/  IADD3 R11, P0, RZ, -R22, RZ ;  /* 0x80000016ff0b7210 */ /* 0x000fc60007f1e0ff */
[----:B------:R-:W1:Y:S02]  /*5ce0*/  LDC R12, c[0x0][0x618] ;  /* 0x00018600ff0c7b82 */ /* 0x000e640000000800 */
[----:B------:R-:W-:-:S04]  /*5cf0*/  IMAD.X R9, RZ, RZ, ~R8, P0 ;  /* 0x000000ffff097224 */ /* 0x000fc800000e0e08 */
[-C--:B------:R-:W-:Y:S02]  /*5d00*/  IMAD R10, R9, R24.reuse, RZ ;  /* 0x00000018090a7224 */ /* 0x080fe400078e02ff */
[----:B------:R-:W2:Y:S01]  /*5d10*/  LDC R20, c[0x0][0x608] ;  /* 0x00018200ff147b82 */ /* 0x000ea20000000800 */
[----:B------:R-:W-:-:S04]  /*5d20*/  IMAD.WIDE.U32 R8, R11, R24, R16 ;  /* 0x000000180b087225 */ /* 0x000fc800078e0010 */
[----:B------:R-:W-:Y:S02]  /*5d30*/  IMAD R11, R11, R25, R10 ;  /* 0x000000190b0b7224 */ /* 0x000fe400078e020a */
[----:B------:R-:W-:Y:S01]  /*5d40*/  IMAD.MOV.U32 R10, RZ, RZ, -0x1 ;  /* 0xffffffffff0a7424 */ /* 0x000fe200078e00ff */
[----:B------:R-:W3:Y:S01]  /*5d50*/  LDC R27, c[0x0][0x658] ;  /* 0x00019600ff1b7b82 */ /* 0x000ee20000000800 */
[----:B------:R-:W-:Y:S01]  /*5d60*/  IMAD.IADD R9, R9, 0x1, R11 ;  /* 0x0000000109097824 */ /* 0x000fe200078e020b */
[----:B0-----:R-:W-:-:S04]  /*5d70*/  ISETP.NE.U32.AND P0, PT, R28, RZ, PT ;  /* 0x000000ff1c00720c */ /* 0x001fc80003f05070 */
        /* <DEDUP_REMOVED lines=25> */
.L_x_169:
[----:B------:R-:W-:Y:S01]  /*5f10*/  ISETP.NE.AND P0, PT, R2, 0x1, PT ;  /* 0x000000010200780c */ /* 0x000fe20003f05270 */
[----:B------:R-:W-:Y:S01]  /*5f20*/  IMAD.MOV.U32 R12, RZ, RZ, R22 ;  /* 0x000000ffff0c7224 */ /* 0x000fe200078e0016 */
[----:B-1----:R-:W-:Y:S02]  /*5f30*/  SHF.R.U64 R8, R8, R24, R9 ;  /* 0x0000001808087219 */ /* 0x002fe40000001209 */
[----:B------:R-:W-:Y:S01]  /*5f40*/  LOP3.LUT R5, R19, R30, RZ, 0xc0, !PT ;  /* 0x0000001e13057212 */ /* 0x000fe200078ec0ff */
[----:B0-----:R-:W-:Y:S01]  /*5f50*/  VIADD R19, R23, 0xffffffff ;  /* 0xffffffff17137836 */ /* 0x001fe20000000000 */
[----:B------:R-:W-:Y:S01]  /*5f60*/  SHF.L.U32 R26, R26, R27, RZ ;  /* 0x0000001b1a1a7219 */ /* 0x000fe200000006ff */
[----:B------:R-:W-:-:S03]  /*5f70*/  IMAD.MOV R9, RZ, RZ, -R8 ;  /* 0x000000ffff097224 */ /* 0x000fc600078e0a08 */
[----:B------:R-:W-:Y:S01]  /*5f80*/  LOP3.LUT R19, R14, R19, RZ, 0xc0, !PT ;  /* 0x000000130e137212 */ /* 0x000fe200078ec0ff */
[----:B------:R-:W-:Y:S02]  /*5f90*/  IMAD R5, R26, R8, R5 ;  /* 0x000000081a057224 */ /* 0x000fe400078e0205 */
[----:B------:R-:W-:Y:S02]  /*5fa0*/  @P0 IMAD R6, R7, R21, R4 ;  /* 0x0000001507060224 */ /* 0x000fe400078e0204 */
[----:B--2---:R-:W-:Y:S02]  /*5fb0*/  IMAD R4, R9, R25, R20 ;  /* 0x0000001909047224 */ /* 0x004fe400078e0214 */
[----:B---3--:R-:W-:Y:S02]  /*5fc0*/  IMAD R6, R5, R31, R6 ;  /* 0x0000001f05067224 */ /* 0x008fe400078e0206 */
[----:B------:R-:W-:Y:S02]  /*5fd0*/  IMAD R19, R4, R23, R19 ;  /* 0x0000001704137224 */ /* 0x000fe400078e0213 */
[----:B------:R-:W-:-:S03]  /*5fe0*/  IMAD.MOV.U32 R8, RZ, RZ, 0x1 ;  /* 0x00000001ff087424 */ /* 0x000fc600078e00ff */
[----:B------:R-:W-:Y:S02]  /*5ff0*/  SEL R20, R19, R6, !P0 ;  /* 0x0000000613147207 */ /* 0x000fe40004000000 */
[----:B------:R-:W-:-:S07]  /*6000*/  SEL R19, R6, R19, !P0 ;  /* 0x0000001306137207 */ /* 0x000fce0004000000 */
.L_x_167:
[----:B------:R-:W-:-:S08]  /*6010*/  NOP ;  /* 0x0000000000007918 */ /* 0x000fd00000000000 */
[----:B------:R-:W0:-:S00]  /*6020*/  USETMAXREG.DEALLOC.CTAPOOL 0x28 ;  /* 0x00000028000079c8 */ /* 0x000e0000080e0500 */
[----:B0-----:R-:W-:-:S13]  /*6030*/  ISETP.NE.AND P0, PT, R3, RZ, PT ;  /* 0x000000ff0300720c */ /* 0x001fda0003f05270 */
[----:B------:R-:W-:Y:S05]  /*6040*/  @P0 EXIT ;  /* 0x000000000000094d */ /* 0x000fea0003800000 */
[----:B------:R-:W-:Y:S01]  /*6050*/  LOP3.LUT P0, RZ, R8, 0xff, RZ, 0xc0, !PT ;  /* 0x000000ff08ff7812 */ /* 0x000fe2000780c0ff */
[----:B------:R-:W-:Y:S02]  /*6060*/  IMAD.MOV.U32 R3, RZ, RZ, 0x1 ;  /* 0x00000001ff037424 */ /* 0x000fe400078e00ff */
[----:B------:R-:W-:-:S10]  /*6070*/  IMAD.MOV.U32 R13, RZ, RZ, RZ ;  /* 0x000000ffff0d7224 */ /* 0x000fd400078e00ff */
[----:B------:R-:W-:Y:S05]  /*6080*/  @!P0 BRA `(.L_x_170) ;  /* 0x0000000c00608947 */ /* 0x000fea0003800000 */
[----:B------:R-:W0:Y:S01]  /*6090*/  LDC R3, c[0x0][0x28c] ;  /* 0x0000a300ff037b82 */ /* 0x000e220000000800 */
[----:B------:R-:W-:Y:S01]  /*60a0*/  UMOV UR11, 0x1 ;  /* 0x00000001000b7882 */ /* 0x000fe20000000000 */
[----:B------:R-:W-:Y:S01]  /*60b0*/  ULDC UR5, c[0x0][0x658] ;  /* 0x0001960000057ab9 */ /* 0x000fe20000000800 */
[----:B------:R-:W-:Y:S01]  /*60c0*/  UMOV UR10, 0xffffffff ;  /* 0xffffffff000a7882 */ /* 0x000fe20000000000 */
[----:B------:R-:W-:Y:S01]  /*60d0*/  BSSY B0, `(.L_x_170) ;  /* 0x00000d3000007945 */ /* 0x000fe20003800000 */
[----:B------:R-:W-:Y:S01]  /*60e0*/  USHF.L.U32 UR10, UR10, UR5, URZ ;  /* 0x000000050a0a7299 */ /* 0x000fe2000800063f */
[----:B------:R-:W-:Y:S01]  /*60f0*/  IMAD.MOV.U32 R11, RZ, RZ, 0x1 ;  /* 0x00000001ff0b7424 */ /* 0x000fe200078e00ff */
[----:B------:R-:W-:Y:S01]  /*6100*/  LOP3.LUT R10, R18, 0x2, RZ, 0xfc, !PT ;  /* 0x00000002120a7812 */ /* 0x000fe200078efcff */
[----:B------:R-:W1:Y:S01]  /*6110*/  S2UR UR9, SR_CgaCtaId ;  /* 0x00000000000979c3 */ /* 0x000e620000008800 */
[----:B------:R-:W-:Y:S01]  /*6120*/  IMAD.MOV.U32 R13, RZ, RZ, RZ ;  /* 0x000000ffff0d7224 */ /* 0x000fe200078e00ff */
[----:B------:R-:W-:Y:S01]  /*6130*/  ULDC UR4, c[0x0][0x600] ;  /* 0x0001800000047ab9 */ /* 0x000fe20000000800 */
[----:B------:R-:W-:Y:S01]  /*6140*/  UMOV UR15, 0x5 ;  /* 0x00000005000f7882 */ /* 0x000fe20000000000 */
[----:B------:R-:W-:-:S02]  /*6150*/  UIADD3 UR4, UR4, -0x1, URZ ;  /* 0xffffffff04047890 */ /* 0x000fc4000fffe03f */
[----:B------:R-:W-:Y:S01]  /*6160*/  USHF.L.U32 UR5, UR11, UR5, URZ ;  /* 0x000000050b057299 */ /* 0x000fe2000800063f */
[----:B------:R-:W-:Y:S01]  /*6170*/  ULDC.64 UR24, c[0x0][0x198] ;  /* 0x0000660000187ab9 */ /* 0x000fe20000000a00 */
[----:B0-----:R-:W-:-:S05]  /*6180*/  VIADD R3, R3, 0x3f ;  /* 0x0000003f03037836 */ /* 0x001fca0000000000 */
[----:B------:R-:W-:Y:S01]  /*6190*/  SHF.R.S32.HI R4, RZ, 0x1f, R3 ;  /* 0x0000001fff047819 */ /* 0x000fe20000011403 */
[----:B-1----:R-:W-:-:S03]  /*61a0*/  ULOP3.LUT UR8, UR9, 0x1, URZ, 0xc0, !UPT ;  /* 0x0000000109087892 */ /* 0x002fc6000f8ec03f */
[----:B------:R-:W-:Y:S01]  /*61b0*/  LEA.HI R4, R4, R3, RZ, 0x6 ;  /* 0x0000000304047211 */ /* 0x000fe200078f30ff */
[----:B------:R-:W-:Y:S01]  /*61c0*/  USHF.R.U32.HI UR26, URZ, 0x1, UR9 ;  /* 0x000000013f1a7899 */ /* 0x000fe20008011609 */
[----:B------:R-:W-:Y:S01]  /*61d0*/  IMAD.MOV.U32 R3, RZ, RZ, 0x1 ;  /* 0x00000001ff037424 */ /* 0x000fe200078e00ff */
[----:B------:R-:W-:Y:S01]  /*61e0*/  USHF.L.U32 UR6, UR9, 0x5, URZ ;  /* 0x0000000509067899 */ /* 0x000fe2000800063f */
[----:B------:R-:W-:Y:S01]  /*61f0*/  SHF.R.S32.HI R8, RZ, 0x6, R4 ;  /* 0x00000006ff087819 */ /* 0x000fe20000011404 */
[----:B------:R-:W-:Y:S02]  /*6200*/  USHF.L.U32 UR7, UR9, 0xb, URZ ;  /* 0x0000000b09077899 */ /* 0x000fe4000800063f */
[----:B------:R-:W-:Y:S02]  /*6210*/  ULOP3.LUT UR9, UR9, 0xfffffffe, URZ, 0xc0, !UPT ;  /* 0xfffffffe09097892 */ /* 0x000fe4000f8ec03f */
[----:B------:R-:W-:Y:S01]  /*6220*/  UISETP.GT.U32.AND UP0, UPT, UR8, 0xffff, UPT ;  /* 0x0000ffff0800788c */ /* 0x000fe2000bf04070 */
[----:B------:R-:W-:Y:S01]  /*6230*/  VIADD R9, R8, 0x1 ;  /* 0x0000000108097836 */ /* 0x000fe20000000000 */
[----:B------:R-:W-:-:S02]  /*6240*/  USHF.L.U32 UR14, UR11, UR9, URZ ;  /* 0x000000090b0e7299 */ /* 0x000fc4000800063f */
[----:B------:R-:W-:Y:S02]  /*6250*/  ULOP3.LUT UR9, UR9, 0x1, URZ, 0xfc, !UPT ;  /* 0x0000000109097892 */ /* 0x000fe4000f8efc3f */
[----:B------:R-:W-:Y:S02]  /*6260*/  USEL UR8, UR8, 0xffff, !UP0 ;  /* 0x0000ffff08087887 */ /* 0x000fe4000c000000 */
[----:B------:R-:W-:Y:S02]  /*6270*/  ULOP3.LUT UR13, UR7, 0x800, URZ, 0xc0, !UPT ;  /* 0x00000800070d7892 */ /* 0x000fe4000f8ec03f */
[----:B------:R-:W-:Y:S02]  /*6280*/  USHF.L.U32 UR9, UR11, UR9, URZ ;  /* 0x000000090b097299 */ /* 0x000fe4000800063f */
[----:B------:R-:W-:Y:S02]  /*6290*/  ULOP3.LUT UR8, UR8, 0xffff, URZ, 0xc0, !UPT ;  /* 0x0000ffff08087892 */ /* 0x000fe4000f8ec03f */
[----:B------:R-:W-:-:S02]  /*62a0*/  ULEA UR27, UR26, 0x100, 0xd ;  /* 0x000001001a1b7891 */ /* 0x000fc4000f8e683f */
[----:B------:R-:W-:Y:S02]  /*62b0*/  ULOP3.LUT UR6, UR6, 0x20, URZ, 0xc0, !UPT ;  /* 0x0000002006067892 */ /* 0x000fe4000f8ec03f */
[----:B------:R-:W-:Y:S02]  /*62c0*/  ULOP3.LUT UR7, URZ, UR10, URZ, 0x33, !UPT ;  /* 0x0000000a3f077292 */ /* 0x000fe4000f8e333f */
[----:B------:R-:W-:Y:S02]  /*62d0*/  ULOP3.LUT UR13, UR13, 0xc100, URZ, 0xfc, !UPT ;  /* 0x0000c1000d0d7892 */ /* 0x000fe4000f8efc3f */
[----:B------:R-:W-:Y:S02]  /*62e0*/  ULOP3.LUT UR14, UR14, UR9, URZ, 0xfc, !UPT ;  /* 0x000000090e0e7292 */ /* 0x000fe4000f8efc3f */
[----:B------:R-:W-:-:S12]  /*62f0*/  USHF.L.U32 UR15, UR15, UR8, URZ ;  /* 0x000000080f0f7299 */ /* 0x000fd8000800063f */
.L_x_181:
[----:B------:R-:W-:-:S03]  /*6300*/  UMOV UR8, 0xffffffff ;  /* 0xffffffff00087882 */ /* 0x000fc60000000000 */
[----:B------:R-:W-:Y:S05]  /*6310*/  BRA.DIV UR8, `(.L_x_171) ;  /* 0x0000000e08807947 */ /* 0x000fea000b800000 */
[----:B------:R-:W-:-:S13]  /*6320*/  ELECT P6, URZ, PT ;  /* 0x00000000003f782f */ /* 0x000fda00038c0000 */
.L_x_191:
[----:B------:R-:W0:Y:S01]  /*6330*/  LDC R4, c[0x0][0x28c] ;  /* 0x0000a300ff047b82 */ /* 0x000e220000000800 */
[----:B------:R-:W-:Y:S01]  /*6340*/  BSSY B1, `(.L_x_172) ;  /* 0x0000039000017945 */ /* 0x000fe20003800000 */
[----:B0-----:R-:W-:-:S13]  /*6350*/  ISETP.LT.OR P6, PT, R4, 0x1, !P6 ;  /* 0x000000010400780c */ /* 0x001fda00077c1670 */
[----:B------:R-:W-:Y:S05]  /*6360*/  @P6 BRA `(.L_x_173) ;  /* 0x0000000000d86947 */ /* 0x000fea0003800000 */
[----:B------:R-:W-:Y:S01]  /*6370*/  LEA R19, R19, UR26, 0x1 ;  /* 0x0000001a13137c11 */ /* 0x000fe2000f8e08ff */
[----:B------:R-:W-:Y:S01]  /*6380*/  IMAD.MOV.U32 R21, RZ, RZ, RZ ;  /* 0x000000ffff157224 */ /* 0x000fe200078e00ff */
[----:B------:R-:W-:Y:S01]  /*6390*/  LEA R20, R20, UR6, 0x6 ;  /* 0x0000000614147c11 */ /* 0x000fe2000f8e30ff */
[----:B------:R-:W-:Y:S02]  /*63a0*/  IMAD.MOV.U32 R4, RZ, RZ, R9 ;  /* 0x000000ffff047224 */ /* 0x000fe400078e0009 */
[----:B------:R-:W-:Y:S02]  /*63b0*/  IMAD.MOV.U32 R5, RZ, RZ, R3 ;  /* 0x000000ffff057224 */ /* 0x000fe400078e0003 */
[----:B------:R-:W-:Y:S02]  /*63c0*/  IMAD.MOV.U32 R6, RZ, RZ, R13 ;  /* 0x000000ffff067224 */ /* 0x000fe400078e000d */
[----:B------:R-:W-:-:S07]  /*63d0*/  IMAD.SHL.U32 R19, R19, 0x80, RZ ;  /* 0x0000008013137824 */ /* 0x000fce00078e00ff */
.L_x_176:
[----:B------:R-:W0:Y:S01]  /*63e0*/  S2R R14, SR_CgaCtaId ;  /* 0x00000000000e7919 */ /* 0x000e220000008800 */
[----:B------:R-:W-:Y:S02]  /*63f0*/  MOV R7, 0x400 ;  /* 0x0000040000077802 */ /* 0x000fe40000000f00 */
[----:B------:R-:W-:Y:S02]  /*6400*/  ISETP.NE.AND P1, PT, R0, RZ, PT ;  /* 0x000000ff0000720c */ /* 0x000fe40003f25270 */
[----:B0-----:R-:W-:Y:S02]  /*6410*/  LEA R15, R14, R7, 0x18 ;  /* 0x000000070e0f7211 */ /* 0x001fe400078ec0ff */
[----:B------:R-:W-:-:S09]  /*6420*/  SHF.L.U32 R7, R5, 0x1f, RZ ;  /* 0x0000001f05077819 */ /* 0x000fd200000006ff */
[----:B------:R-:W0:Y:S01]  /*6430*/  @!P1 LDC R14, c[0x0][0x500] ;  /* 0x00014000ff0e9b82 */ /* 0x000e220000000800 */
[----:B------:R-:W-:-:S04]  /*6440*/  IMAD R22, R6, 0x8, R15 ;  /* 0x0000000806167824 */ /* 0x000fc800078e020f */
[----:B------:R-:W1:Y:S02]  /*6450*/  SYNCS.PHASECHK.TRANS64.TRYWAIT P0, [R22+URZ+0x18], R7 ;  /* 0x00001807160075a7 */ /* 0x000e64000800017f */
[----:B-1----:R-:W-:Y:S05]  /*6460*/  @!P0 BRA `(.L_x_174) ;  /* 0x0000000c004c8947 */ /* 0x002fea0003800000 */
.L_x_192:
[----:B-1----:R-:W-:Y:S01]  /*6470*/  PRMT R7, R10, 0x9910, RZ ;  /* 0x000099100a077816 */ /* 0x002fe200000000ff */
[----:B0-----:R0:W-:Y:S03]  /*6480*/  @!P1 SYNCS.ARRIVE.TRANS64 RZ, [R22+URZ], R14 ;  /* 0x0000000e16ff99a7 */ /* 0x0011e6000800003f */
[----:B------:R-:W-:-:S13]  /*6490*/  ISETP.NE.AND P0, PT, R7, 0x2, PT ;  /* 0x000000020700780c */ /* 0x000fda0003f05270 */
[----:B0-----:R-:W-:Y:S05]  /*64a0*/  @P0 BRA `(.L_x_175) ;  /* 0x0000000000040947 */ /* 0x001fea0003800000 */
[----:B------:R-:W-:Y:S01]  /*64b0*/  BPT.TRAP 0x1 ;  /* 0x000000040000795c */ /* 0x000fe20000300000 */
.L_x_175:
[----:B------:R-:W-:Y:S01]  /*64c0*/  R2UR UR11, R6 ;  /* 0x00000000060b72ca */ /* 0x000fe200000e0000 */
[----:B------:R-:W-:Y:S01]  /*64d0*/  VIADD R4, R4, 0xffffffff ;  /* 0xffffffff04047836 */ /* 0x000fe20000000000 */
[----:B------:R-:W-:Y:S01]  /*64e0*/  R2UR UR21, R15 ;  /* 0x000000000f1572ca */ /* 0x000fe200000e0000 */
[----:B------:R-:W-:Y:S01]  /*64f0*/  UIADD3 UR16, UP0, UR24, 0xf0, URZ ;  /* 0x000000f018107890 */ /* 0x000fe2000ff1e03f */
[----:B------:R-:W-:Y:S01]  /*6500*/  R2UR UR22, R19 ;  /* 0x00000000131672ca */ /* 0x000fe200000e0000 */
[----:B------:R-:W-:Y:S01]  /*6510*/  UIADD3 UR30, UP1, UR24, 0x1f0, URZ ;  /* 0x000001f0181e7890 */ /* 0x000fe2000ff3e03f */
[----:B------:R-:W-:Y:S01]  /*6520*/  R2UR UR9, R22 ;  /* 0x00000000160972ca */ /* 0x000fe200000e0000 */
[----:B------:R-:W-:Y:S01]  /*6530*/  UIADD3.X UR17, URZ, UR25, URZ, UP0, !UPT ;  /* 0x000000193f117290 */ /* 0x000fe200087fe43f */
[C---:B------:R-:W-:Y:S01]  /*6540*/  R2UR UR10, R21.reuse ;  /* 0x00000000150a72ca */ /* 0x040fe200000e0000 */
[----:B------:R-:W-:Y:S01]  /*6550*/  UPRMT UR20, URZ, 0x5410, UR15 ;  /* 0x000054103f147896 */ /* 0x000fe2000800000f */
[----:B------:R-:W-:Y:S01]  /*6560*/  R2UR UR12, R12 ;  /* 0x000000000c0c72ca */ /* 0x000fe200000e0000 */
[----:B------:R-:W-:Y:S01]  /*6570*/  VIADD R6, R6, 0x1 ;  /* 0x0000000106067836 */ /* 0x000fe20000000000 */
[----:B------:R-:W-:Y:S01]  /*6580*/  R2UR UR23, R20 ;  /* 0x00000000141772ca */ /* 0x000fe200000e0000 */
[----:B------:R-:W-:Y:S01]  /*6590*/  ULEA UR8, UR11, UR27, 0xe ;  /* 0x0000001b0b087291 */ /* 0x000fe2000f8e703f */
[----:B------:R-:W-:Y:S01]  /*65a0*/  ISETP.GT.AND P1, PT, R4, 0x1, PT ;  /* 0x000000010400780c */ /* 0x000fe20003f24270 */
[----:B------:R-:W-:Y:S01]  /*65b0*/  ULEA UR11, UR11, UR13, 0xc ;  /* 0x0000000d0b0b7291 */ /* 0x000fe2000f8e603f */
[C---:B------:R-:W-:Y:S01]  /*65c0*/  ISETP.NE.AND P0, PT, R6.reuse, 0x3, PT ;  /* 0x000000030600780c */ /* 0x040fe20003f05270 */
[----:B------:R-:W-:Y:S01]  /*65d0*/  UIADD3 UR8, UR21, UR8, URZ ;  /* 0x0000000815087290 */ /* 0x000fe2000fffe03f */
[----:B------:R-:W-:Y:S01]  /*65e0*/  VIADD R21, R21, 0x40 ;  /* 0x0000004015157836 */ /* 0x000fe20000000000 */
[----:B------:R-:W-:Y:S01]  /*65f0*/  UIADD3 UR21, UR21, UR11, URZ ;  /* 0x0000000b15157290 */ /* 0x000fe2000fffe03f */
[----:B------:R-:W-:Y:S01]  /*6600*/  SEL R14, RZ, 0x1, P0 ;  /* 0x00000001ff0e7807 */ /* 0x000fe20000000000 */
[----:B------:R-:W-:Y:S01]  /*6610*/  UPRMT UR28, URZ, 0x5410, UR14 ;  /* 0x000054103f1c7896 */ /* 0x000fe2000800000e */
[----:B------:R-:W-:Y:S01]  /*6620*/  SEL R6, R6, RZ, P0 ;  /* 0x000000ff06067207 */ /* 0x000fe20000000000 */
[----:B------:R-:W-:Y:S01]  /*6630*/  UIADD3.X UR31, URZ, UR25, URZ, UP1, !UPT ;  /* 0x000000193f1f7290 */ /* 0x000fe20008ffe43f */
[----:B------:R-:W-:Y:S01]  /*6640*/  LOP3.LUT R5, R5, R14, RZ, 0x3c, !PT ;  /* 0x0000000e05057212 */ /* 0x000fe200078e3cff */
[----:B------:R-:W-:Y:S01]  /*6650*/  UMOV UR18, 0x0 ;  /* 0x0000000000127882 */ /* 0x000fe20000000000 */
[----:B------:R-:W-:Y:S01]  /*6660*/  UMOV UR19, 0x10000000 ;  /* 0x1000000000137882 */ /* 0x000fe20000000000 */
[----:B------:R-:W-:-:S02]  /*6670*/  UMOV UR11, UR22 ;  /* 0x00000016000b7c82 */ /* 0x000fc40008000000 */
[----:B------:R0:W-:Y:S02]  /*6680*/  UTMALDG.3D.MULTICAST [UR8], [UR16], UR20, desc[UR18] ;  /* 0x00001208100073b4 */ /* 0x0001e40008011814 */
[----:B0-----:R-:W-:Y:S01]  /*6690*/  UMOV UR8, UR21 ;  /* 0x0000001500087c82 */ /* 0x001fe20008000000 */
[----:B------:R-:W-:Y:S02]  /*66a0*/  UMOV UR11, UR23 ;  /* 0x00000017000b7c82 */ /* 0x000fe40008000000 */
[----:B------:R0:W-:Y:S02]  /*66b0*/  UTMALDG.3D.MULTICAST [UR8], [UR30], UR28, desc[UR18] ;  /* 0x000012081e0073b4 */ /* 0x0001e4000801181c */
[----:B0-----:R-:W-:Y:S05]  /*66c0*/  @P1 BRA `(.L_x_176) ;  /* 0xfffffffc00441947 */ /* 0x001fea000383ffff */
.L_x_173:
[----:B------:R-:W-:Y:S05]  /*66d0*/  BSYNC B1 ;  /* 0x0000000000017941 */ /* 0x000fea0003800000 */
.L_x_172:
[----:B------:R-:W-:Y:S01]  /*66e0*/  LOP3.LUT P1, RZ, R11, 0xff, RZ, 0xc0, !PT ;  /* 0x000000ff0bff7812 */ /* 0x000fe2000782c0ff */
[C---:B------:R-:W-:Y:S01]  /*66f0*/  IMAD.IADD R13, R8.reuse, 0x1, R13 ;  /* 0x00000001080d7824 */ /* 0x040fe200078e020d */
[----:B------:R-:W-:Y:S01]  /*6700*/  ULDC.64 UR8, c[0x0][0x650] ;  /* 0x0001940000087ab9 */ /* 0x000fe20000000a00 */
[C---:B------:R-:W-:Y:S01]  /*6710*/  ISETP.GE.U32.AND P2, PT, R8.reuse, 0x3, PT ;  /* 0x000000030800780c */ /* 0x040fe20003f46070 */
[----:B------:R-:W-:Y:S01]  /*6720*/  BSSY B1, `(.L_x_177) ;  /* 0x000006b000017945 */ /* 0x000fe20003800000 */
[----:B------:R-:W-:Y:S01]  /*6730*/  IMAD.MOV.U32 R19, RZ, RZ, -0x1 ;  /* 0xffffffffff137424 */ /* 0x000fe200078e00ff */
[----:B------:R-:W-:Y:S01]  /*6740*/  ISETP.GT.U32.AND P0, PT, R13, 0x2, PT ;  /* 0x000000020d00780c */ /* 0x000fe20003f04070 */
[----:B------:R-:W-:Y:S01]  /*6750*/  IMAD.MOV.U32 R20, RZ, RZ, -0x1 ;  /* 0xffffffffff147424 */ /* 0x000fe200078e00ff */
[----:B------:R-:W-:Y:S01]  /*6760*/  PRMT R11, RZ, 0x7610, R11 ;  /* 0x00007610ff0b7816 */ /* 0x000fe2000000000b */
[----:B------:R-:W-:Y:S01]  /*6770*/  IMAD.MOV.U32 R12, RZ, RZ, -0x1 ;  /* 0xffffffffff0c7424 */ /* 0x000fe200078e00ff */
[----:B------:R-:W-:-:S03]  /*6780*/  ISETP.LT.U32.AND P0, PT, R8, 0x3, P0 ;  /* 0x000000030800780c */ /* 0x000fc60000701070 */
[----:B------:R-:W0:Y:S01]  /*6790*/  @P1 S2R R5, SR_CgaCtaId ;  /* 0x0000000000051919 */ /* 0x000e220000008800 */
[----:B------:R-:W-:-:S04]  /*67a0*/  @P1 MOV R4, 0x400 ;  /* 0x0000040000041802 */ /* 0x000fc80000000f00 */
[----:B0-----:R-:W-:Y:S01]  /*67b0*/  @P1 LEA R6, R5, R4, 0x18 ;  /* 0x0000000405061211 */ /* 0x001fe200078ec0ff */
[----:B------:R-:W-:Y:S01]  /*67c0*/  IMAD.WIDE.U32 R4, R13, -0x55555555, RZ ;  /* 0xaaaaaaab0d047825 */ /* 0x000fe200078e00ff */
[----:B------:R-:W-:Y:S02]  /*67d0*/  SEL R4, RZ, 0x1, !P0 ;  /* 0x00000001ff047807 */ /* 0x000fe40004000000 */
[----:B------:R0:W-:Y:S01]  /*67e0*/  @P1 SYNCS.ARRIVE.TRANS64.A1T0 RZ, [R6+URZ+0x48], RZ ;  /* 0x000048ff06ff19a7 */ /* 0x0001e2000810003f */
[----:B------:R-:W-:Y:S02]  /*67f0*/  IADD3 R16, P1, R16, UR36, RZ ;  /* 0x0000002410107c10 */ /* 0x000fe4000ff3e0ff */
[----:B------:R-:W-:Y:S02]  /*6800*/  LOP3.LUT R3, R3, R4, RZ, 0x3c, !PT ;  /* 0x0000000403037212 */ /* 0x000fe400078e3cff */
[----:B------:R-:W-:Y:S02]  /*6810*/  IADD3.X R17, R17, UR42, RZ, P1, !PT ;  /* 0x0000002a11117c10 */ /* 0x000fe40008ffe4ff */
[----:B------:R-:W-:-:S02]  /*6820*/  ISETP.GE.U32.AND P0, PT, R16, UR8, PT ;  /* 0x0000000810007c0c */ /* 0x000fc4000bf06070 */
[----:B0-----:R-:W-:Y:S02]  /*6830*/  SHF.R.U32.HI R6, RZ, 0x1, R5 ;  /* 0x00000001ff067819 */ /* 0x001fe40000011605 */
[----:B------:R-:W-:Y:S02]  /*6840*/  ISETP.GE.U32.AND.EX P0, PT, R17, UR9, PT, P0 ;  /* 0x0000000911007c0c */ /* 0x000fe4000bf06100 */
[----:B------:R-:W-:Y:S01]  /*6850*/  @P2 LOP3.LUT R3, R3, 0x1, R6, 0x78, !PT ;  /* 0x0000000103032812 */ /* 0x000fe200078e7806 */
[----:B------:R-:W-:Y:S01]  /*6860*/  IMAD R13, R6, -0x3, R13 ;  /* 0xfffffffd060d7824 */ /* 0x000fe200078e020d */
[----:B------:R-:W-:-:S09]  /*6870*/  PRMT R4, RZ, 0x7610, R4 ;  /* 0x00007610ff047816 */ /* 0x000fd20000000004 */
[----:B------:R-:W-:Y:S05]  /*6880*/  @P0 BRA `(.L_x_178) ;  /* 0x0000000400500947 */ /* 0x000fea0003800000 */
[----:B------:R-:W0:Y:S01]  /*6890*/  S2R R15, SR_CTAID.X ;  /* 0x00000000000f7919 */ /* 0x000e220000002500 */
[----:B------:R-:W-:Y:S01]  /*68a0*/  ULDC.64 UR8, c[0x0][0x628] ;  /* 0x00018a0000087ab9 */ /* 0x000fe20000000a00 */
[----:B------:R-:W1:Y:S01]  /*68b0*/  LDC R20, c[0x0][0x144] ;  /* 0x00005100ff147b82 */ /* 0x000e620000000800 */
[----:B------:R-:W-:Y:S01]  /*68c0*/  ISETP.NE.U32.AND P0, PT, RZ, UR8, PT ;  /* 0x00000008ff007c0c */ /* 0x000fe2000bf05070 */
[----:B------:R-:W2:Y:S01]  /*68d0*/  S2R R12, SR_CTAID.Y ;  /* 0x00000000000c7919 */ /* 0x000ea20000002600 */
[----:B------:R-:W-:Y:S01]  /*68e0*/  ULDC UR10, c[0x0][0x150] ;  /* 0x00005400000a7ab9 */ /* 0x000fe20000000800 */
[----:B------:R-:W-:Y:S01]  /*68f0*/  ULDC UR11, c[0x0][0x630] ;  /* 0x00018c00000b7ab9 */ /* 0x000fe20000000800 */
[----:B------:R-:W-:Y:S01]  /*6900*/  ISETP.NE.AND.EX P0, PT, RZ, UR9, PT, P0 ;  /* 0x00000009ff007c0c */ /* 0x000fe2000bf05300 */
[----:B------:R-:W-:Y:S01]  /*6910*/  IMAD.MOV.U32 R4, RZ, RZ, R16 ;  /* 0x000000ffff047224 */ /* 0x000fe200078e0010 */
[----:B0-----:R-:W-:-:S05]  /*6920*/  I2FP.F32.U32 R5, R15 ;  /* 0x0000000f00057245 */ /* 0x001fca0000201000 */
[----:B------:R-:W-:Y:S01]  /*6930*/  FMUL R21, R5, UR10 ;  /* 0x0000000a05157c20 */ /* 0x000fe20008400000 */
[----:B------:R-:W-:-:S05]  /*6940*/  IMAD.MOV.U32 R5, RZ, RZ, R17 ;  /* 0x000000ffff057224 */ /* 0x000fca00078e0011 */
[----:B--2---:R-:W-:Y:S05]  /*6950*/  @!P0 BRA `(.L_x_179) ;  /* 0x0000000000288947 */ /* 0x004fea0003800000 */
[----:B------:R-:W-:Y:S02]  /*6960*/  ULDC UR10, c[0x0][0x634] ;  /* 0x00018d00000a7ab9 */ /* 0x000fe40000000800 */
[----:B------:R-:W-:-:S05]  /*6970*/  IADD3 R5, P0, R16, UR10, RZ ;  /* 0x0000000a10057c10 */ /* 0x000fca000ff1e0ff */
[----:B------:R-:W-:-:S04]  /*6980*/  IMAD.X R19, RZ, RZ, R17, P0 ;  /* 0x000000ffff137224 */ /* 0x000fc800000e0611 */
[----:B------:R-:W-:-:S04]  /*6990*/  IMAD.WIDE.U32 R6, R19, UR8, RZ ;  /* 0x0000000813067c25 */ /* 0x000fc8000f8e00ff */
[----:B------:R-:W-:-:S04]  /*69a0*/  IMAD.WIDE.U32 R6, P0, R5, UR9, R6 ;  /* 0x0000000905067c25 */ /* 0x000fc8000f800006 */
[----:B------:R-:W-:-:S04]  /*69b0*/  IMAD.WIDE.U32 R4, R5, UR8, RZ ;  /* 0x0000000805047c25 */ /* 0x000fc8000f8e00ff */
[----:B------:R-:W-:Y:S01]  /*69c0*/  IMAD.MOV.U32 R4, RZ, RZ, R7 ;  /* 0x000000ffff047224 */ /* 0x000fe200078e0007 */
[----:B------:R-:W-:Y:S01]  /*69d0*/  IADD3 RZ, P1, R5, R6, RZ ;  /* 0x0000000605ff7210 */ /* 0x000fe20007f3e0ff */
[----:B------:R-:W-:-:S04]  /*69e0*/  IMAD.X R5, RZ, RZ, RZ, P0 ;  /* 0x000000ffff057224 */ /* 0x000fc800000e06ff */
[----:B------:R-:W-:-:S08]  /*69f0*/  IMAD.WIDE.U32.X R4, R19, UR9, R4, P1 ;  /* 0x0000000913047c25 */ /* 0x000fd000088e0404 */
.L_x_179:
[--C-:B------:R-:W-:Y:S01]  /*6a00*/  SHF.R.U64 R14, R4, UR11, R5.reuse ;  /* 0x0000000b040e7c19 */ /* 0x100fe20008001205 */
[----:B------:R-:W0:Y:S01]  /*6a10*/  F2I.U32.TRUNC.NTZ R21, R21 ;  /* 0x0000001500157305 */ /* 0x000e22000020f000 */
[----:B------:R-:W-:Y:S01]  /*6a20*/  SHF.R.U32.HI R4, RZ, UR11, R5 ;  /* 0x0000000bff047c19 */ /* 0x000fe20008011605 */
[----:B------:R-:W-:Y:S01]  /*6a30*/  ULDC.64 UR8, c[0x0][0x620] ;  /* 0x0001880000087ab9 */ /* 0x000fe20000000a00 */
[----:B------:R-:W-:Y:S01]  /*6a40*/  IADD3 R7, P0, RZ, -R14, RZ ;  /* 0x8000000eff077210 */ /* 0x000fe20007f1e0ff */
[----:B------:R-:W-:-:S04]  /*6a50*/  ULDC.64 UR10, c[0x0][0x640] ;  /* 0x00019000000a7ab9 */ /* 0x000fc80000000a00 */
[----:B------:R-:W-:Y:S01]  /*6a60*/  IMAD.X R4, RZ, RZ, ~R4, P0 ;  /* 0x000000ffff047224 */ /* 0x000fe200000e0e04 */
[----:B------:R-:W-:-:S03]  /*6a70*/  ISETP.NE.U32.AND P0, PT, RZ, UR10, PT ;  /* 0x0000000aff007c0c */ /* 0x000fc6000bf05070 */
[----:B------:R-:W-:Y:S01]  /*6a80*/  IMAD R6, R4, UR8, RZ ;  /* 0x0000000804067c24 */ /* 0x000fe2000f8e02ff */
[----:B------:R-:W-:Y:S01]  /*6a90*/  ISETP.NE.AND.EX P0, PT, RZ, UR11, PT, P0 ;  /* 0x0000000bff007c0c */ /* 0x000fe2000bf05300 */
[----:B------:R-:W-:Y:S01]  /*6aa0*/  IMAD.WIDE.U32 R4, R7, UR8, R16 ;  /* 0x0000000807047c25 */ /* 0x000fe2000f8e0010 */
[----:B------:R-:W-:-:S03]  /*6ab0*/  ULDC UR8, c[0x0][0x618] ;  /* 0x0001860000087ab9 */ /* 0x000fc60000000800 */
[----:B------:R-:W-:Y:S01]  /*6ac0*/  IMAD R7, R7, UR9, R6 ;  /* 0x0000000907077c24 */ /* 0x000fe2000f8e0206 */
[----:B------:R-:W-:Y:S01]  /*6ad0*/  ULDC UR9, c[0x0][0x154] ;  /* 0x0000550000097ab9 */ /* 0x000fe20000000800 */
[----:B0-----:R-:W-:Y:S02]  /*6ae0*/  IMAD.MOV R6, RZ, RZ, -R21 ;  /* 0x000000ffff067224 */ /* 0x001fe400078e0a15 */
[----:B------:R-:W0:Y:S01]  /*6af0*/  LDC R21, c[0x0][0x148] ;  /* 0x00005200ff157b82 */ /* 0x000e220000000800 */
[----:B------:R-:W-:Y:S02]  /*6b00*/  IMAD.IADD R5, R5, 0x1, R7 ;  /* 0x0000000105057824 */ /* 0x000fe400078e0207 */
[----:B-1----:R-:W-:Y:S01]  /*6b10*/  IMAD R15, R20, R6, R15 ;  /* 0x00000006140f7224 */ /* 0x002fe200078e020f */
[----:B------:R-:W-:Y:S02]  /*6b20*/  I2FP.F32.U32 R6, R12 ;  /* 0x0000000c00067245 */ /* 0x000fe40000201000 */
[----:B------:R-:W-:-:S02]  /*6b30*/  SHF.R.U64 R19, R4, UR8, R5 ;  /* 0x0000000804137c19 */ /* 0x000fc40008001205 */
[----:B------:R-:W-:Y:S01]  /*6b40*/  SHF.R.U32.HI R4, RZ, UR8, R5 ;  /* 0x00000008ff047c19 */ /* 0x000fe20008011605 */
[----:B------:R-:W-:Y:S01]  /*6b50*/  FMUL R6, R6, UR9 ;  /* 0x0000000906067c20 */ /* 0x000fe20008400000 */
[----:B------:R-:W-:Y:S02]  /*6b60*/  ULDC UR8, c[0x0][0x608] ;  /* 0x0001820000087ab9 */ /* 0x000fe40000000800 */
[--C-:B------:R-:W-:Y:S01]  /*6b70*/  SHF.R.U64 R22, R19, UR8, R4.reuse ;  /* 0x0000000813167c19 */ /* 0x100fe20008001204 */
[----:B------:R1:W2:Y:S01]  /*6b80*/  F2I.U32.TRUNC.NTZ R24, R6 ;  /* 0x0000000600187305 */ /* 0x0002a2000020f000 */
[----:B------:R-:W-:Y:S01]  /*6b90*/  SHF.R.U32.HI R5, RZ, UR8, R4 ;  /* 0x00000008ff057c19 */ /* 0x000fe20008011604 */
[----:B------:R-:W-:-:S03]  /*6ba0*/  ULDC UR8, c[0x0][0x658] ;  /* 0x0001960000087ab9 */ /* 0x000fc60000000800 */
[--C-:B------:R-:W-:Y:S02]  /*6bb0*/  SHF.R.U64 R20, R22, UR8, R5.reuse ;  /* 0x0000000816147c19 */ /* 0x100fe40008001205 */
[----:B------:R-:W-:-:S03]  /*6bc0*/  SHF.R.U32.HI R23, RZ, UR8, R5 ;  /* 0x00000008ff177c19 */ /* 0x000fc60008011605 */
[----:B------:R-:W-:Y:S02]  /*6bd0*/  IMAD.MOV.U32 R4, RZ, RZ, R20 ;  /* 0x000000ffff047224 */ /* 0x000fe400078e0014 */
[----:B------:R-:W-:Y:S01]  /*6be0*/  IMAD.MOV.U32 R5, RZ, RZ, R23 ;  /* 0x000000ffff057224 */ /* 0x000fe200078e0017 */
[----:B-1----:R-:W-:Y:S06]  /*6bf0*/  @!P0 BRA `(.L_x_180) ;  /* 0x0000000000288947 */ /* 0x002fec0003800000 */
        /* <DEDUP_REMOVED lines=10> */
.L_x_180:
[----:B------:R-:W-:Y:S01]  /*6ca0*/  ISETP.NE.AND P0, PT, R2, 0x1, PT ;  /* 0x000000010200780c */ /* 0x000fe20003f05270 */
[----:B------:R-:W-:Y:S01]  /*6cb0*/  ULDC UR8, c[0x0][0x648] ;  /* 0x0001920000087ab9 */ /* 0x000fe20000000800 */
[----:B------:R-:W-:Y:S01]  /*6cc0*/  LOP3.LUT R22, R22, UR7, RZ, 0xc0, !PT ;  /* 0x0000000716167c12 */ /* 0x000fe2000f8ec0ff */
[----:B--2---:R-:W-:Y:S01]  /*6cd0*/  IMAD.MOV R24, RZ, RZ, -R24 ;  /* 0x000000ffff187224 */ /* 0x004fe200078e0a18 */
[----:B------:R-:W-:Y:S01]  /*6ce0*/  SHF.R.U64 R5, R4, UR8, R5 ;  /* 0x0000000804057c19 */ /* 0x000fe20008001205 */
[----:B------:R-:W-:Y:S01]  /*6cf0*/  ULDC UR8, c[0x0][0x638] ;  /* 0x00018e0000087ab9 */ /* 0x000fe20000000800 */
[----:B------:R-:W-:Y:S01]  /*6d00*/  LOP3.LUT R19, R19, UR4, RZ, 0xc0, !PT ;  /* 0x0000000413137c12 */ /* 0x000fe2000f8ec0ff */
[----:B------:R-:W-:Y:S01]  /*6d10*/  ULDC UR9, c[0x0][0x610] ;  /* 0x0001840000097ab9 */ /* 0x000fe20000000800 */
[----:B------:R-:W-:Y:S02]  /*6d20*/  IMAD.MOV.U32 R4, RZ, RZ, 0x1 ;  /* 0x00000001ff047424 */ /* 0x000fe400078e00ff */
[----:B------:R-:W-:-:S02]  /*6d30*/  IMAD.MOV R7, RZ, RZ, -R5 ;  /* 0x000000ffff077224 */ /* 0x000fc400078e0a05 */
[----:B------:R-:W-:Y:S02]  /*6d40*/  IMAD R22, R5, UR5, R22 ;  /* 0x0000000505167c24 */ /* 0x000fe4000f8e0216 */
[----:B0-----:R-:W-:Y:S02]  /*6d50*/  @P0 IMAD R15, R21, R24, R12 ;  /* 0x00000018150f0224 */ /* 0x001fe400078e020c */
[----:B------:R-:W-:Y:S01]  /*6d60*/  IMAD R20, R7, UR8, R20 ;  /* 0x0000000807147c24 */ /* 0x000fe2000f8e0214 */
[----:B------:R-:W-:Y:S01]  /*6d70*/  ULDC UR8, c[0x0][0x600] ;  /* 0x0001800000087ab9 */ /* 0x000fe20000000800 */
[----:B------:R-:W-:Y:S02]  /*6d80*/  IMAD R15, R22, UR9, R15 ;  /* 0x00000009160f7c24 */ /* 0x000fe4000f8e020f */
[----:B------:R-:W-:Y:S02]  /*6d90*/  IMAD R6, R20, UR8, R19 ;  /* 0x0000000814067c24 */ /* 0x000fe4000f8e0213 */
[----:B------:R-:W-:-:S03]  /*6da0*/  IMAD.MOV.U32 R12, RZ, RZ, R14 ;  /* 0x000000ffff0c7224 */ /* 0x000fc600078e000e */
[----:B------:R-:W-:Y:S02]  /*6db0*/  SEL R20, R6, R15, !P0 ;  /* 0x0000000f06147207 */ /* 0x000fe40004000000 */
[----:B------:R-:W-:-:S07]  /*6dc0*/  SEL R19, R15, R6, !P0 ;  /* 0x000000060f137207 */ /* 0x000fce0004000000 */
.L_x_178:
[----:B------:R-:W-:Y:S05]  /*6dd0*/  BSYNC B1 ;  /* 0x0000000000017941 */ /* 0x000fea0003800000 */
.L_x_177:
[----:B------:R-:W-:-:S13]  /*6de0*/  LOP3.LUT P0, RZ, R4, 0xff, RZ, 0xc0, !PT ;  /* 0x000000ff04ff7812 */ /* 0x000fda000780c0ff */
[----:B------:R-:W-:Y:S05]  /*6df0*/  @P0 BRA `(.L_x_181) ;  /* 0xfffffff400400947 */ /* 0x000fea000383ffff */
[----:B------:R-:W-:Y:S05]  /*6e00*/  BSYNC B0 ;  /* 0x0000000000007941 */ /* 0x000fea0003800000 */
.L_x_170:
[----:B------:R-:W-:-:S03]  /*6e10*/  UMOV UR8, 0xffffffff ;  /* 0xffffffff00087882 */ /* 0x000fc60000000000 */
[----:B------:R-:W-:Y:S05]  /*6e20*/  BRA.DIV UR8, `(.L_x_182) ;  /* 0x0000000208f07947 */ /* 0x000fea000b800000 */
[----:B------:R-:W-:-:S13]  /*6e30*/  ELECT P6, URZ, PT ;  /* 0x00000000003f782f */ /* 0x000fda00038c0000 */
.L_x_195:
[----:B------:R-:W-:Y:S04]  /*6e40*/  BSSY B0, `(.L_x_183) ;  /* 0x0000022000007945 */ /* 0x000fe80003800000 */
[----:B------:R-:W-:Y:S05]  /*6e50*/  @!P6 BRA `(.L_x_184) ;  /* 0x000000000080e947 */ /* 0x000fea0003800000 */
[----:B------:R-:W-:-:S04]  /*6e60*/  LOP3.LUT R18, R18, 0x2, RZ, 0xfc, !PT ;  /* 0x0000000212127812 */ /* 0x000fc800078efcff */
[----:B------:R-:W-:-:S13]  /*6e70*/  ISETP.NE.AND P0, PT, R18, 0x3, PT ;  /* 0x000000031200780c */ /* 0x000fda0003f05270 */
[----:B------:R-:W-:Y:S05]  /*6e80*/  @!P0 BRA `(.L_x_185) ;  /* 0x0000000000048947 */ /* 0x000fea0003800000 */
[----:B------:R-:W-:Y:S01]  /*6e90*/  BPT.TRAP 0x1 ;  /* 0x000000040000795c */ /* 0x000fe20000300000 */
.L_x_185:
[----:B------:R-:W0:Y:S01]  /*6ea0*/  S2R R5, SR_CgaCtaId ;  /* 0x0000000000057919 */ /* 0x000e220000008800 */
[----:B------:R-:W-:Y:S02]  /*6eb0*/  MOV R0, 0x400 ;  /* 0x0000040000007802 */ /* 0x000fe40000000f00 */
[----:B------:R-:W-:Y:S02]  /*6ec0*/  SHF.L.U32 R4, R3, 0x1f, RZ ;  /* 0x0000001f03047819 */ /* 0x000fe400000006ff */
[----:B0-----:R-:W-:-:S05]  /*6ed0*/  LEA R0, R5, R0, 0x18 ;  /* 0x0000000005007211 */ /* 0x001fca00078ec0ff */
[----:B------:R-:W-:-:S04]  /*6ee0*/  VIADD R0, R0, 0x18 ;  /* 0x0000001800007836 */ /* 0x000fc80000000000 */
[C---:B------:R-:W-:Y:S02]  /*6ef0*/  IMAD R7, R13.reuse, 0x8, R0 ;  /* 0x000000080d077824 */ /* 0x040fe400078e0200 */
[----:B------:R-:W-:Y:S02]  /*6f00*/  VIADD R13, R13, 0x1 ;  /* 0x000000010d0d7836 */ /* 0x000fe40000000000 */
[----:B------:R-:W0:Y:S03]  /*6f10*/  SYNCS.PHASECHK.TRANS64.TRYWAIT P0, [R7+URZ], R4 ;  /* 0x00000004070075a7 */ /* 0x000e26000800017f */
[----:B------:R-:W-:-:S04]  /*6f20*/  ISETP.NE.AND P1, PT, R13, 0x3, PT ;  /* 0x000000030d00780c */ /* 0x000fc80003f25270 */
[----:B------:R-:W-:Y:S02]  /*6f30*/  SEL R2, RZ, 0x1, P1 ;  /* 0x00000001ff027807 */ /* 0x000fe40000800000 */
[----:B------:R-:W-:Y:S02]  /*6f40*/  SEL R13, R13, RZ, P1 ;  /* 0x000000ff0d0d7207 */ /* 0x000fe40000800000 */
[----:B------:R-:W-:-:S03]  /*6f50*/  LOP3.LUT R9, R3, R2, RZ, 0x3c, !PT ;  /* 0x0000000203097212 */ /* 0x000fc600078e3cff */
[----:B------:R-:W-:Y:S01]  /*6f60*/  IMAD R6, R13, 0x8, R0 ;  /* 0x000000080d067824 */ /* 0x000fe200078e0200 */
[----:B------:R-:W-:Y:S01]  /*6f70*/  SHF.L.U32 R5, R9, 0x1f, RZ ;  /* 0x0000001f09057819 */ /* 0x000fe200000006ff */
[----:B0-----:R-:W-:Y:S06]  /*6f80*/  @!P0 BRA `(.L_x_186) ;  /* 0x0000000000b88947 */ /* 0x001fec0003800000 */
.L_x_196:
[----:B------:R-:W1:Y:S01]  /*6f90*/  SYNCS.PHASECHK.TRANS64.TRYWAIT P0, [R6+URZ], R5 ;  /* 0x00000005060075a7 */ /* 0x000e62000800017f */
[----:B------:R-:W-:-:S05]  /*6fa0*/  VIADD R2, R13, 0x1 ;  /* 0x000000010d027836 */ /* 0x000fca0000000000 */
[----:B------:R-:W-:-:S04]  /*6fb0*/  ISETP.NE.AND P1, PT, R2, 0x3, PT ;  /* 0x000000030200780c */ /* 0x000fc80003f25270 */
[----:B0-----:R-:W-:Y:S02]  /*6fc0*/  SEL R4, RZ, 0x1, P1 ;  /* 0x00000001ff047807 */ /* 0x001fe40000800000 */
[----:B------:R-:W-:Y:S02]  /*6fd0*/  SEL R3, R2, RZ, P1 ;  /* 0x000000ff02037207 */ /* 0x000fe40000800000 */
[----:B------:R-:W-:Y:S01]  /*6fe0*/  LOP3.LUT R4, R9, R4, RZ, 0x3c, !PT ;  /* 0x0000000409047212 */ /* 0x000fe200078e3cff */
[----:B-1----:R-:W-:Y:S06]  /*6ff0*/  @!P0 BRA `(.L_x_187) ;  /* 0x0000000000b08947 */ /* 0x002fec0003800000 */
.L_x_197:
[----:B------:R-:W-:Y:S01]  /*7000*/  IMAD R3, R3, 0x8, R0 ;  /* 0x0000000803037824 */ /* 0x000fe200078e0200 */
[----:B------:R-:W-:-:S07]  /*7010*/  SHF.L.U32 R0, R4, 0x1f, RZ ;  /* 0x0000001f04007819 */ /* 0x000fce00000006ff */
.L_x_188:
[----:B-1----:R1:W2:Y:S02]  /*7020*/  SYNCS.PHASECHK.TRANS64.TRYWAIT P0, [R3+URZ], R0 ;  /* 0x00000000030075a7 */ /* 0x0022a4000800017f */
[----:B--2---:R-:W-:Y:S05]  /*7030*/  @!P0 NANOSLEEP.SYNCS 0x989680 ;  /* 0x009896800000895d */ /* 0x004fea0003900000 */
[----:B------:R-:W2:Y:S02]  /*7040*/  @!P0 SYNCS.PHASECHK.TRANS64 P0, [R3+URZ], R0 ;  /* 0x00000000030085a7 */ /* 0x000ea4000800007f */
[----:B--2---:R-:W-:Y:S05]  /*7050*/  @!P0 BRA `(.L_x_188) ;  /* 0xfffffffc00f08947 */ /* 0x004fea000383ffff */
.L_x_184:
[----:B------:R-:W-:Y:S05]  /*7060*/  BSYNC B0 ;  /* 0x0000000000007941 */ /* 0x000fea0003800000 */
.L_x_183:
[----:B------:R-:W-:Y:S05]  /*7070*/  EXIT ;  /* 0x000000000000794d */ /* 0x000fea0003800000 */
.L_x_21:
[----:B-1----:R1:W2:Y:S02]  /*7080*/  SYNCS.PHASECHK.TRANS64.TRYWAIT P1, [R3+URZ], R0 ;  /* 0x00000000030075a7 */ /* 0x0022a4000802017f */
[----:B--2---:R-:W-:Y:S05]  /*7090*/  @!P1 NANOSLEEP.SYNCS 0x989680 ;  /* 0x009896800000995d */ /* 0x004fea0003900000 */
[----:B------:R-:W2:Y:S02]  /*70a0*/  @!P1 SYNCS.PHASECHK.TRANS64 P1, [R3+URZ], R0 ;  /* 0x00000000030095a7 */ /* 0x000ea4000802007f */
[----:B--2---:R-:W-:Y:S05]  /*70b0*/  @!P1 BRA `(.L_x_21) ;  /* 0xfffffffc00f09947 */ /* 0x004fea000383ffff */
[----:B------:R-:W-:Y:S05]  /*70c0*/  BRA `(.L_x_20) ;  /* 0xffffffa400a07947 */ /* 0x000fea000383ffff */
.L_x_26:
[----:B-1----:R1:W2:Y:S02]  /*70d0*/  SYNCS.PHASECHK.TRANS64.TRYWAIT P1, [R5+URZ], R4 ;  /* 0x00000004050075a7 */ /* 0x0022a4000802017f */
[----:B--2---:R-:W-:Y:S05]  /*70e0*/  @!P1 NANOSLEEP.SYNCS 0x989680 ;  /* 0x009896800000995d */ /* 0x004fea0003900000 */
[----:B------:R-:W2:Y:S02]  /*70f0*/  @!P1 SYNCS.PHASECHK.TRANS64 P1, [R5+URZ], R4 ;  /* 0x00000004050095a7 */ /* 0x000ea4000802007f */
[----:B--2---:R-:W-:Y:S05]  /*7100*/  @!P1 BRA `(.L_x_26) ;  /* 0xfffffffc00f09947 */ /* 0x004fea000383ffff */
[----:B------:R-:W-:Y:S05]  /*7110*/  BRA `(.L_x_25) ;  /* 0xffffffa800747947 */ /* 0x000fea000383ffff */
.L_x_171:
[----:B------:R-:W-:Y:S01]  /*7120*/  BSSY B1, `(.L_x_189) ;  /* 0x0000006000017945 */ /* 0x000fe20003800000 */
[----:B------:R-:W-:-:S07]  /*7130*/  IMAD.MOV.U32 R15, RZ, RZ, -0x1 ;  /* 0xffffffffff0f7424 */ /* 0x000fce00078e00ff */
[----:B------:R-:W-:Y:S05]  /*7140*/  WARPSYNC.COLLECTIVE R15, `(.L_x_190) ;  /* 0x000000000f0c7348 */ /* 0x000fea0003c00000 */
[----:B------:R-:W-:Y:S02]  /*7150*/  ELECT P6, UR62, PT ;  /* 0x00000000003e782f */ /* 0x000fe400038c0000 */
[----:B------:R-:W-:Y:S01]  /*7160*/  MOV R14, UR62 ;  /* 0x0000003e000e7c02 */ /* 0x000fe20008000f00 */
[----:B------:R-:W-:Y:S10]  /*7170*/  ENDCOLLECTIVE ;  /* 0x000000000000791b */ /* 0x000ff40003800000 */
.L_x_190:
[----:B------:R-:W-:Y:S05]  /*7180*/  BSYNC B1 ;  /* 0x0000000000017941 */ /* 0x000fea0003800000 */
.L_x_189:
[----:B------:R-:W-:Y:S05]  /*7190*/  BRA `(.L_x_191) ;  /* 0xfffffff000647947 */ /* 0x000fea000383ffff */
.L_x_174:
[----:B-1----:R1:W2:Y:S02]  /*71a0*/  SYNCS.PHASECHK.TRANS64.TRYWAIT P0, [R22+URZ+0x18], R7 ;  /* 0x00001807160075a7 */ /* 0x0022a4000800017f */
[----:B--2---:R-:W-:Y:S05]  /*71b0*/  @!P0 NANOSLEEP.SYNCS 0x989680 ;  /* 0x009896800000895d */ /* 0x004fea0003900000 */
[----:B------:R-:W2:Y:S02]  /*71c0*/  @!P0 SYNCS.PHASECHK.TRANS64 P0, [R22+URZ+0x18], R7 ;  /* 0x00001807160085a7 */ /* 0x000ea4000800007f */
[----:B--2---:R-:W-:Y:S05]  /*71d0*/  @!P0 BRA `(.L_x_174) ;  /* 0xfffffffc00f08947 */ /* 0x004fea000383ffff */
[----:B------:R-:W-:Y:S05]  /*71e0*/  BRA `(.L_x_192) ;  /* 0xfffffff000a07947 */ /* 0x000fea000383ffff */
.L_x_182:
[----:B------:R-:W-:Y:S01]  /*71f0*/  BSSY B0, `(.L_x_193) ;  /* 0x0000006000007945 */ /* 0x000fe20003800000 */
[----:B------:R-:W-:-:S07]  /*7200*/  IMAD.MOV.U32 R15, RZ, RZ, -0x1 ;  /* 0xffffffffff0f7424 */ /* 0x000fce00078e00ff */
[----:B------:R-:W-:Y:S05]  /*7210*/  WARPSYNC.COLLECTIVE R15, `(.L_x_194) ;  /* 0x000000000f0c7348 */ /* 0x000fea0003c00000 */
[----:B------:R-:W-:Y:S02]  /*7220*/  ELECT P6, UR62, PT ;  /* 0x00000000003e782f */ /* 0x000fe400038c0000 */
[----:B------:R-:W-:Y:S01]  /*7230*/  MOV R14, UR62 ;  /* 0x0000003e000e7c02 */ /* 0x000fe20008000f00 */
[----:B------:R-:W-:Y:S10]  /*7240*/  ENDCOLLECTIVE ;  /* 0x000000000000791b */ /* 0x000ff40003800000 */
.L_x_194:
[----:B------:R-:W-:Y:S05]  /*7250*/  BSYNC B0 ;  /* 0x0000000000007941 */ /* 0x000fea0003800000 */
.L_x_193:
[----:B------:R-:W-:Y:S05]  /*7260*/  BRA `(.L_x_195) ;  /* 0xfffffff800f47947 */ /* 0x000fea000383ffff */
.L_x_186:
[----:B0-----:R0:W1:Y:S02]  /*7270*/  SYNCS.PHASECHK.TRANS64.TRYWAIT P0, [R7+URZ], R4 ;  /* 0x00000004070075a7 */ /* 0x001064000800017f */
[----:B-1----:R-:W-:Y:S05]  /*7280*/  @!P0 NANOSLEEP.SYNCS 0x989680 ;  /* 0x009896800000895d */ /* 0x002fea0003900000 */
[----:B------:R-:W1:Y:S02]  /*7290*/  @!P0 SYNCS.PHASECHK.TRANS64 P0, [R7+URZ], R4 ;  /* 0x00000004070085a7 */ /* 0x000e64000800007f */
[----:B-1----:R-:W-:Y:S05]  /*72a0*/  @!P0 BRA `(.L_x_186) ;  /* 0xfffffffc00f08947 */ /* 0x002fea000383ffff */
[----:B------:R-:W-:Y:S05]  /*72b0*/  BRA `(.L_x_196) ;  /* 0xfffffffc00347947 */ /* 0x000fea000383ffff */
.L_x_187:
[----:B0-----:R0:W1:Y:S02]  /*72c0*/  SYNCS.PHASECHK.TRANS64.TRYWAIT P0, [R6+URZ], R5 ;  /* 0x00000005060075a7 */ /* 0x001064000800017f */
[----:B-1----:R-:W-:Y:S05]  /*72d0*/  @!P0 NANOSLEEP.SYNCS 0x989680 ;  /* 0x009896800000895d */ /* 0x002fea0003900000 */
[----:B------:R-:W1:Y:S02]  /*72e0*/  @!P0 SYNCS.PHASECHK.TRANS64 P0, [R6+URZ], R5 ;  /* 0x00000005060085a7 */ /* 0x000e64000800007f */
[----:B-1----:R-:W-:Y:S05]  /*72f0*/  @!P0 BRA `(.L_x_187) ;  /* 0xfffffffc00f08947 */ /* 0x002fea000383ffff */
[----:B------:R-:W-:Y:S05]  /*7300*/  BRA `(.L_x_197) ;  /* 0xfffffffc003c7947 */ /* 0x000fea000383ffff */
.L_x_198:
[----:B------:R-:W-:-:S00]  /*7310*/  BRA `(.L_x_198) ;  /* 0xfffffffc00fc7947 */ /* 0x000fc0000383ffff */
[----:B------:R-:W-:-:S00]  /*7320*/  NOP ;  /* 0x0000000000007918 */ /* 0x000fc00000000000 */
        /* <DEDUP_REMOVED lines=13> */
.L_x_199:


//--------------------- .nv.global.init           --------------------------
	.section	.nv.global.init,"aw",@progbits
.nv.global.init:
	.type		$str$22,@object
	.size		$str$22,($str$23 - $str$22)
$str$22:
        /*0000*/ 	.byte	0x6b, 0x5f, 0x74, 0x69, 0x6c, 0x65, 0x5f, 0x63, 0x6f, 0x75, 0x6e, 0x74, 0x20, 0x3e, 0x3d, 0x20
        /*0010*/ 	.byte	0x31, 0x00
	.type		$str$23,@object
	.size		$str$23,(__unnamed_1 - $str$23)
$str$23:
        /*0012*/ 	.byte	0x2f, 0x74, 0x6d, 0x70, 0x2f, 0x63, 0x75, 0x74, 0x6c, 0x61, 0x73, 0x73, 0x5f, 0x73, 0x77, 0x65
        /*0022*/ 	.byte	0x65, 0x70, 0x5f, 0x73, 0x72, 0x63, 0x2f, 0x69, 0x6e, 0x63, 0x6c, 0x75, 0x64, 0x65, 0x2f, 0x63
        /*0032*/ 	.byte	0x75, 0x74, 0x6c, 0x61, 0x73, 0x73, 0x2f, 0x67, 0x65, 0x6d, 0x6d, 0x2f, 0x63, 0x6f, 0x6c, 0x6c
        /*0042*/ 	.byte	0x65, 0x63, 0x74, 0x69, 0x76, 0x65, 0x2f, 0x73, 0x6d, 0x39, 0x30, 0x5f, 0x6d, 0x6d, 0x61, 0x5f
        /*0052*/ 	.byte	0x74, 0x6d, 0x61, 0x5f, 0x67, 0x6d, 0x6d, 0x61, 0x5f, 0x73, 0x73, 0x5f, 0x77, 0x61, 0x72, 0x70
        /*0062*/ 	.byte	0x73, 0x70, 0x65, 0x63, 0x69, 0x61, 0x6c, 0x69, 0x7a, 0x65, 0x64, 0x2e, 0x68, 0x70, 0x70, 0x00
	.type		__unnamed_1,@object
	.size		__unnamed_1,(.L_0 - __unnamed_1)
__unnamed_1:
        /*0072*/ 	.byte	0x76, 0x6f, 0x69, 0x64, 0x20, 0x63, 0x75, 0x74, 0x6c, 0x61, 0x73, 0x73, 0x3a, 0x3a, 0x67, 0x65
        /* <DEDUP_REMOVED lines=173> */
        /*0b52*/ 	.byte	0x00
.L_0:


//--------------------- .nv.shared._ZN7cutlass13device_kernelINS_4gemm6kernel13GemmUniversalIN4cute5tupleIJiiiiEEENS1_10collective13CollectiveMmaINS1_34MainloopSm90TmaGmmaWarpSpecializedILi3ENS5_IJNS4_1CILi2EEESB_NSA_ILi1EEEEEENS1_35KernelTmaWarpSpecializedCooperativeEEENS5_IJNSA_ILi256EEENSA_ILi64EEESH_EEEaNS5_IJlSC_lEEEaSJ_NS4_8TiledMMAINS4_8MMA_AtomIJNS4_4SM904GMMA26MMA_64x64x32_S32S8S8_SS_TNEEEENS4_6LayoutINS5_IJSB_SC_SC_EEENS5_IJSC_NSA_ILi0EEESS_EEEEENS5_IJNS4_10UnderscoreESV_SV_EEEEENS4_23SM90_TMA_LOAD_MULTICASTENS4_14ComposedLayoutINS4_7SwizzleILi2ELi4ELi3EEENS4_18smem_ptr_flag_bitsILi8EEENSQ_INS5_IJNSA_ILi8EEESH_EEENS5_IJSH_SC_EEEEEEEvNS4_8identityESY_S18_vS19_EENS_8epilogue10collective6detail29Sm90TmaWarpSpecializedAdapterINS1C_15DefaultEpilogueIaSJ_SJ_NS1B_6thread17LinearCombinationIaLi1EiiLNS1G_9ScaleType4KindE0ELNS_15FloatRoundStyleE2EaEENS1_15EpilogueDefaultEEEEEvvEEEEvNT_6ParamsE --------------------------
	.section	.nv.shared._ZN7cutlass13device_kernelINS_4gemm6kernel13GemmUniversalIN4cute5tupleIJiiiiEEENS1_10collective13CollectiveMmaINS1_34MainloopSm90TmaGmmaWarpSpecializedILi3ENS5_IJNS4_1CILi2EEESB_NSA_ILi1EEEEEENS1_35KernelTmaWarpSpecializedCooperativeEEENS5_IJNSA_ILi256EEENSA_ILi64EEESH_EEEaNS5_IJlSC_lEEEaSJ_NS4_8TiledMMAINS4_8MMA_AtomIJNS4_4SM904GMMA26MMA_64x64x32_S32S8S8_SS_TNEEEENS4_6LayoutINS5_IJSB_SC_SC_EEENS5_IJSC_NSA_ILi0EEESS_EEEEENS5_IJNS4_10UnderscoreESV_SV_EEEEENS4_23SM90_TMA_LOAD_MULTICASTENS4_14ComposedLayoutINS4_7SwizzleILi2ELi4ELi3EEENS4_18smem_ptr_flag_bitsILi8EEENSQ_INS5_IJNSA_ILi8EEESH_EEENS5_IJSH_SC_EEEEEEEvNS4_8identityESY_S18_vS19_EENS_8epilogue10collective6detail29Sm90TmaWarpSpecializedAdapterINS1C_15DefaultEpilogueIaSJ_SJ_NS1B_6thread17LinearCombinationIaLi1EiiLNS1G_9ScaleType4KindE0ELNS_15FloatRoundStyleE2EaEENS1_15EpilogueDefaultEEEEEvvEEEEvNT_6ParamsE,"aw",@nobits
	.sectionflags	@""
	.align	16
	.zero		1024


//--------------------- .nv.shared.reserved.0     --------------------------
	.section	.nv.shared.reserved.0,"aw",@nobits
	.weak		__nv_reservedSMEM_offset_0_alias
	.size		__nv_reservedSMEM_offset_0_alias, 0, 0
	.other		__nv_reservedSMEM_offset_0_alias,@"STO_CUDA_RESERVED_SHARED STV_DEFAULT"
__nv_reservedSMEM_offset_0_alias:
	.zero		0


//--------------------- .nv.global                --------------------------
	.section	.nv.global,"aw",@nobits
.nv.global:
	.type		_ZN39_INTERNAL_5e922017_4_k_cu_fac648d4_52644cute1_E,@object
	.size		_ZN39_INTERNAL_5e922017_4_k_cu_fac648d4_52644cute1_E,(_ZN39_INTERNAL_5e922017_4_k_cu_fac648d4_52644cuda3std3__45__cpo6cbeginE - _ZN39_INTERNAL_5e922017_4_k_cu_fac648d4_52644cute1_E)
_ZN39_INTERNAL_5e922017_4_k_cu_fac648d4_52644cute1_E:
	.zero		1
	.type		_ZN39_INTERNAL_5e922017_4_k_cu_fac648d4_52644cuda3std3__45__cpo6cbeginE,@object
	.size		_ZN39_INTERNAL_5e922017_4_k_cu_fac648d4_52644cuda3std3__45__cpo6cbeginE,(_ZN39_INTERNAL_5e922017_4_k_cu_fac648d4_52644cuda3std3__48in_placeE - _ZN39_INTERNAL_5e922017_4_k_cu_fac648d4_52644cuda3std3__45__cpo6cbeginE)
_ZN39_INTERNAL_5e922017_4_k_cu_fac648d4_52644cuda3std3__45__cpo6cbeginE:
	.zero		1
	.type		_ZN39_INTERNAL_5e922017_4_k_cu_fac648d4_52644cuda3std3__48in_placeE,@object
	.size		_ZN39_INTERNAL_5e922017_4_k_cu_fac648d4_52644cuda3std3__48in_placeE,(_ZN39_INTERNAL_5e922017_4_k_cu_fac648d4_52644cuda3std6ranges3__45__cpo9iter_moveE - _ZN39_INTERNAL_5e922017_4_k_cu_fac648d4_52644cuda3std3__48in_placeE)
_ZN39_INTERNAL_5e922017_4_k_cu_fac648d4_52644cuda3std3__48in_placeE:
	.zero		1
	.type		_ZN39_INTERNAL_5e922017_4_k_cu_fac648d4_52644cuda3std6ranges3__45__cpo9iter_moveE,@object
	.size		_ZN39_INTERNAL_5e922017_4_k_cu_fac648d4_52644cuda3std6ranges3__45__cpo9iter_moveE,(_ZN39_INTERNAL_5e922017_4_k_cu_fac648d4_52644cuda3std3__45__cpo5beginE - _ZN39_INTERNAL_5e922017_4_k_cu_fac648d4_52644cuda3std6ranges3__45__cpo9iter_moveE)
_ZN39_INTERNAL_5e922017_4_k_cu_fac648d4_52644cuda3std6ranges3__45__cpo9iter_moveE:
	.zero		1
	.type		_ZN39_INTERNAL_5e922017_4_k_cu_fac648d4_52644cuda3std3__45__cpo5beginE,@object
	.size		_ZN39_INTERNAL_5e922017_4_k_cu_fac648d4_52644cuda3std3__45__cpo5beginE,(_ZN39_INTERNAL_5e922017_4_k_cu_fac648d4_52644cuda3std3__441_GLOBAL__N__5e922017_4_k_cu_fac648d4_52646ignoreE - _ZN39_INTERNAL_5e922017_4_k_cu_fac648d4_52644cuda3std3__45__cpo5beginE)
_ZN39_INTERNAL_5e922017_4_k_cu_fac648d4_52644cuda3std3__45__cpo5beginE:
	.zero		1
	.type		_ZN39_INTERNAL_5e922017_4_k_cu_fac648d4_52644cuda3std3__441_GLOBAL__N__5e922017_4_k_cu_fac648d4_52646ignoreE,@object
	.size		_ZN39_INTERNAL_5e922017_4_k_cu_fac648d4_52644cuda3std3__441_GLOBAL__N__5e922017_4_k_cu_fac648d4_52646ignoreE,(_ZN39_INTERNAL_5e922017_4_k_cu_fac648d4_52644cute7productE - _ZN39_INTERNAL_5e922017_4_k_cu_fac648d4_52644cuda3std3__441_GLOBAL__N__5e922017_4_k_cu_fac648d4_52646ignoreE)
_ZN39_INTERNAL_5e922017_4_k_cu_fac648d4_52644cuda3std3__441_GLOBAL__N__5e922017_4_k_cu_fac648d4_52646ignoreE:
	.zero		1
	.type		_ZN39_INTERNAL_5e922017_4_k_cu_fac648d4_52644cute7productE,@object
	.size		_ZN39_INTERNAL_5e922017_4_k_cu_fac648d4_52644cute7productE,(_ZN39_INTERNAL_5e922017_4_k_cu_fac648d4_52644cuda3std3__45__cpo3endE - _ZN39_INTERNAL_5e922017_4_k_cu_fac648d4_52644cute7productE)
_ZN39_INTERNAL_5e922017_4_k_cu_fac648d4_52644cute7productE:
	.zero		1
	.type		_ZN39_INTERNAL_5e922017_4_k_cu_fac648d4_52644cuda3std3__45__cpo3endE,@object
	.size		_ZN39_INTERNAL_5e922017_4_k_cu_fac648d4_52644cuda3std3__45__cpo3endE,(_ZN39_INTERNAL_5e922017_4_k_cu_fac648d4_52644cuda3std3__419piecewise_constructE - _ZN39_INTERNAL_5e922017_4_k_cu_fac648d4_52644cuda3std3__45__cpo3endE)
_ZN39_INTERNAL_5e922017_4_k_cu_fac648d4_52644cuda3std3__45__cpo3endE:
	.zero		1
	.type		_ZN39_INTERNAL_5e922017_4_k_cu_fac648d4_52644cuda3std3__419piecewise_constructE,@object
	.size		_ZN39_INTERNAL_5e922017_4_k_cu_fac648d4_52644cuda3std3__419piecewise_constructE,(_ZN39_INTERNAL_5e922017_4_k_cu_fac648d4_52644cuda3std3__45__cpo4cendE - _ZN39_INTERNAL_5e922017_4_k_cu_fac648d4_52644cuda3std3__419piecewise_constructE)
_ZN39_INTERNAL_5e922017_4_k_cu_fac648d4_52644cuda3std3__419piecewise_constructE:
	.zero		1
	.type		_ZN39_INTERNAL_5e922017_4_k_cu_fac648d4_52644cuda3std3__45__cpo4cendE,@object
	.size		_ZN39_INTERNAL_5e922017_4_k_cu_fac648d4_52644cuda3std3__45__cpo4cendE,(_ZN39_INTERNAL_5e922017_4_k_cu_fac648d4_52644cuda3std6ranges3__45__cpo4swapE - _ZN39_INTERNAL_5e922017_4_k_cu_fac648d4_52644cuda3std3__45__cpo4cendE)
_ZN39_INTERNAL_5e922017_4_k_cu_fac648d4_52644cuda3std3__45__cpo4cendE:
	.zero		1
	.type		_ZN39_INTERNAL_5e922017_4_k_cu_fac648d4_52644cuda3std6ranges3__45__cpo4swapE,@object
	.size		_ZN39_INTERNAL_5e922017_4_k_cu_fac648d4_52644cuda3std6ranges3__45__cpo4swapE,(.L_8 - _ZN39_INTERNAL_5e922017_4_k_cu_fac648d4_52644cuda3std6ranges3__45__cpo4swapE)
_ZN39_INTERNAL_5e922017_4_k_cu_fac648d4_52644cuda3std6ranges3__45__cpo4swapE:
	.zero		1
.L_8:


//--------------------- .nv.constant0._ZN7cutlass13device_kernelINS_4gemm6kernel13GemmUniversalIN4cute5tupleIJiiiiEEENS1_10collective13CollectiveMmaINS1_34MainloopSm90TmaGmmaWarpSpecializedILi3ENS5_IJNS4_1CILi2EEESB_NSA_ILi1EEEEEENS1_35KernelTmaWarpSpecializedCooperativeEEENS5_IJNSA_ILi256EEENSA_ILi64EEESH_EEEaNS5_IJlSC_lEEEaSJ_NS4_8TiledMMAINS4_8MMA_AtomIJNS4_4SM904GMMA26MMA_64x64x32_S32S8S8_SS_TNEEEENS4_6LayoutINS5_IJSB_SC_SC_EEENS5_IJSC_NSA_ILi0EEESS_EEEEENS5_IJNS4_10UnderscoreESV_SV_EEEEENS4_23SM90_TMA_LOAD_MULTICASTENS4_14ComposedLayoutINS4_7SwizzleILi2ELi4ELi3EEENS4_18smem_ptr_flag_bitsILi8EEENSQ_INS5_IJNSA_ILi8EEESH_EEENS5_IJSH_SC_EEEEEEEvNS4_8identityESY_S18_vS19_EENS_8epilogue10collective6detail29Sm90TmaWarpSpecializedAdapterINS1C_15DefaultEpilogueIaSJ_SJ_NS1B_6thread17LinearCombinationIaLi1EiiLNS1G_9ScaleType4KindE0ELNS_15FloatRoundStyleE2EaEENS1_15EpilogueDefaultEEEEEvvEEEEvNT_6ParamsE --------------------------
	.section	.nv.constant0._ZN7cutlass13device_kernelINS_4gemm6kernel13GemmUniversalIN4cute5tupleIJiiiiEEENS1_10collective13CollectiveMmaINS1_34MainloopSm90TmaGmmaWarpSpecializedILi3ENS5_IJNS4_1CILi2EEESB_NSA_ILi1EEEEEENS1_35KernelTmaWarpSpecializedCooperativeEEENS5_IJNSA_ILi256EEENSA_ILi64EEESH_EEEaNS5_IJlSC_lEEEaSJ_NS4_8TiledMMAINS4_8MMA_AtomIJNS4_4SM904GMMA26MMA_64x64x32_S32S8S8_SS_TNEEEENS4_6LayoutINS5_IJSB_SC_SC_EEENS5_IJSC_NSA_ILi0EEESS_EEEEENS5_IJNS4_10UnderscoreESV_SV_EEEEENS4_23SM90_TMA_LOAD_MULTICASTENS4_14ComposedLayoutINS4_7SwizzleILi2ELi4ELi3EEENS4_18smem_ptr_flag_bitsILi8EEENSQ_INS5_IJNSA_ILi8EEESH_EEENS5_IJSH_SC_EEEEEEEvNS4_8identityESY_S18_vS19_EENS_8epilogue10collective6detail29Sm90TmaWarpSpecializedAdapterINS1C_15DefaultEpilogueIaSJ_SJ_NS1B_6thread17LinearCombinationIaLi1EiiLNS1G_9ScaleType4KindE0ELNS_15FloatRoundStyleE2EaEENS1_15EpilogueDefaultEEEEEvvEEEEvNT_6ParamsE,"a",@progbits
	.sectionflags	@""
	.align	4
.nv.constant0._ZN7cutlass13device_kernelINS_4gemm6kernel13GemmUniversalIN4cute5tupleIJiiiiEEENS1_10collective13CollectiveMmaINS1_34MainloopSm90TmaGmmaWarpSpecializedILi3ENS5_IJNS4_1CILi2EEESB_NSA_ILi1EEEEEENS1_35KernelTmaWarpSpecializedCooperativeEEENS5_IJNSA_ILi256EEENSA_ILi64EEESH_EEEaNS5_IJlSC_lEEEaSJ_NS4_8TiledMMAINS4_8MMA_AtomIJNS4_4SM904GMMA26MMA_64x64x32_S32S8S8_SS_TNEEEENS4_6LayoutINS5_IJSB_SC_SC_EEENS5_IJSC_NSA_ILi0EEESS_EEEEENS5_IJNS4_10UnderscoreESV_SV_EEEEENS4_23SM90_TMA_LOAD_MULTICASTENS4_14ComposedLayoutINS4_7SwizzleILi2ELi4ELi3EEENS4_18smem_ptr_flag_bitsILi8EEENSQ_INS5_IJNSA_ILi8EEESH_EEENS5_IJSH_SC_EEEEEEEvNS4_8identityESY_S18_vS19_EENS_8epilogue10collective6detail29Sm90TmaWarpSpecializedAdapterINS1C_15DefaultEpilogueIaSJ_SJ_NS1B_6thread17LinearCombinationIaLi1EiiLNS1G_9ScaleType4KindE0ELNS_15FloatRoundStyleE2EaEENS1_15EpilogueDefaultEEEEEvvEEEEvNT_6ParamsE:
	.zero		1664


//--------------------- SYMBOLS --------------------------

	.type		.nv.reservedSmem.offset0,@object
	.size		.nv.reservedSmem.offset0,0x4
	.type		__assertfail,@function
